	.target	sm_90a

	.elftype	@"ET_EXEC"


//--------------------- .note.nv.tkinfo           --------------------------
	.section	.note.nv.tkinfo,"",@"SHT_NOTE"
	.sectionflags	@"SHF_NOTE_NV_TKINFO"
	.tkinfo
        /*0018*/ 	.word	0x00000002
        /*0030*/ 	.string	""
        /*0030*/ 	.string	"ptxas"
        /*0030*/ 	.string	"Cuda compilation tools, release 13.0, V13.0.88"
        /*0030*/ 	.string	"Build cuda_13.0.r13.0/compiler.36424714_0"
        /*0030*/ 	.string	"-arch sm_90a -m 64 "



//--------------------- .note.nv.cuinfo           --------------------------
	.section	.note.nv.cuinfo,"",@"SHT_NOTE"
	.sectionflags	@"SHF_NOTE_NV_CUINFO"
        /*0018*/ 	.short	0x0002
        /*001a*/ 	.short	0x005a
        /*001c*/ 	.short	0x0082
	.zero		2


//--------------------- .nv.info                  --------------------------
	.section	.nv.info,"",@"SHT_CUDA_INFO"
	.align	4


	//----- nvinfo : EIATTR_REGCOUNT
	.align		4
        /*0000*/ 	.byte	0x04, 0x2f
        /*0002*/ 	.short	(.L_12 - .L_11)
	.align		4
.L_11:
        /*0004*/ 	.word	index@(_ZN7cutlass13device_kernelINS_4conv6kernel13ConvUniversalINS1_16ConvProblemShapeILNS1_8OperatorE0ELi3EEENS1_10collective14CollectiveConvINS1_46MainloopSm90TmaGmmaWarpSpecializedImplicitGemmILS5_0ELi9ELi3EN4cute5tupleIJNSA_1CILi2EEENSC_ILi1EEESE_EEENS1_36KernelImplicitTmaWarpSpecializedSm90ELi1EEENSB_IJNSC_ILi64EEENSC_ILi128EEENSB_IJNSC_ILi32EEEEEEEEENS_10tfloat32_tESN_NSA_8TiledMMAINSA_8MMA_AtomIJNSA_4SM904GMMA30MMA_64x128x8_F32TF32TF32_SS_TNILNSR_7ScaleInE1ELST_1EEEEEENSA_6LayoutINSB_IJSE_SE_SE_EEENSB_IJNSC_ILi0EEESY_SY_EEEEENSB_IJNSA_10UnderscoreES11_S11_EEEEENS7_6detail26Sm90ImplicitGemmTileTraitsINSA_20SM90_TMA_LOAD_IM2COLENSA_14ComposedLayoutINSA_7SwizzleILi3ELi4ELi3EEENSA_18smem_ptr_flag_bitsILi32EEENSW_INSB_IJNSB_IJNSC_ILi8EEES1C_EEENSB_IJSK_SE_EEENSB_IJSE_NSC_ILi9EEEEEEEEENSB_IJNSB_IJSK_NSC_ILi256EEEEEENSB_IJSE_SY_EEENSB_IJSY_NSC_ILi2048EEEEEEEEEEEEEvEENS15_INSA_23SM90_TMA_LOAD_MULTICASTENS17_IS19_S1B_NSW_INSB_IJNSB_IJS1C_NSC_ILi16EEEEEES1E_S1G_EEENSB_IJS1J_S1K_NSB_IJSY_NSC_ILi4096EEEEEEEEEEEEEvEEEENS_8epilogue10collective6detail29Sm90TmaWarpSpecializedAdapterINS23_15DefaultEpilogueISN_NSB_IJNSB_IJllllEEESE_SY_EEES28_NS22_6thread17LinearCombinationISN_Li1EffLNS29_9ScaleType4KindE0ELNS_15FloatRoundStyleE2ESN_EENS_4gemm15EpilogueDefaultEEEEEvvEEEEvNT_6ParamsE)
        /*0008*/ 	.word	0x0000005a


	//----- nvinfo : EIATTR_FRAME_SIZE
	.align		4
.L_12:
        /*000c*/ 	.byte	0x04, 0x11
        /*000e*/ 	.short	(.L_14 - .L_13)
	.align		4
.L_13:
        /*0010*/ 	.word	index@(_ZN7cutlass13device_kernelINS_4conv6kernel13ConvUniversalINS1_16ConvProblemShapeILNS1_8OperatorE0ELi3EEENS1_10collective14CollectiveConvINS1_46MainloopSm90TmaGmmaWarpSpecializedImplicitGemmILS5_0ELi9ELi3EN4cute5tupleIJNSA_1CILi2EEENSC_ILi1EEESE_EEENS1_36KernelImplicitTmaWarpSpecializedSm90ELi1EEENSB_IJNSC_ILi64EEENSC_ILi128EEENSB_IJNSC_ILi32EEEEEEEEENS_10tfloat32_tESN_NSA_8TiledMMAINSA_8MMA_AtomIJNSA_4SM904GMMA30MMA_64x128x8_F32TF32TF32_SS_TNILNSR_7ScaleInE1ELST_1EEEEEENSA_6LayoutINSB_IJSE_SE_SE_EEENSB_IJNSC_ILi0EEESY_SY_EEEEENSB_IJNSA_10UnderscoreES11_S11_EEEEENS7_6detail26Sm90ImplicitGemmTileTraitsINSA_20SM90_TMA_LOAD_IM2COLENSA_14ComposedLayoutINSA_7SwizzleILi3ELi4ELi3EEENSA_18smem_ptr_flag_bitsILi32EEENSW_INSB_IJNSB_IJNSC_ILi8EEES1C_EEENSB_IJSK_SE_EEENSB_IJSE_NSC_ILi9EEEEEEEEENSB_IJNSB_IJSK_NSC_ILi256EEEEEENSB_IJSE_SY_EEENSB_IJSY_NSC_ILi2048EEEEEEEEEEEEEvEENS15_INSA_23SM90_TMA_LOAD_MULTICASTENS17_IS19_S1B_NSW_INSB_IJNSB_IJS1C_NSC_ILi16EEEEEES1E_S1G_EEENSB_IJS1J_S1K_NSB_IJSY_NSC_ILi4096EEEEEEEEEEEEEvEEEENS_8epilogue10collective6detail29Sm90TmaWarpSpecializedAdapterINS23_15DefaultEpilogueISN_NSB_IJNSB_IJllllEEESE_SY_EEES28_NS22_6thread17LinearCombinationISN_Li1EffLNS29_9ScaleType4KindE0ELNS_15FloatRoundStyleE2ESN_EENS_4gemm15EpilogueDefaultEEEEEvvEEEEvNT_6ParamsE)
        /*0014*/ 	.word	0x00000000


	//----- nvinfo : EIATTR_MIN_STACK_SIZE
	.align		4
.L_14:
        /*0018*/ 	.byte	0x04, 0x12
        /*001a*/ 	.short	(.L_16 - .L_15)
	.align		4
.L_15:
        /*001c*/ 	.word	index@(_ZN7cutlass13device_kernelINS_4conv6kernel13ConvUniversalINS1_16ConvProblemShapeILNS1_8OperatorE0ELi3EEENS1_10collective14CollectiveConvINS1_46MainloopSm90TmaGmmaWarpSpecializedImplicitGemmILS5_0ELi9ELi3EN4cute5tupleIJNSA_1CILi2EEENSC_ILi1EEESE_EEENS1_36KernelImplicitTmaWarpSpecializedSm90ELi1EEENSB_IJNSC_ILi64EEENSC_ILi128EEENSB_IJNSC_ILi32EEEEEEEEENS_10tfloat32_tESN_NSA_8TiledMMAINSA_8MMA_AtomIJNSA_4SM904GMMA30MMA_64x128x8_F32TF32TF32_SS_TNILNSR_7ScaleInE1ELST_1EEEEEENSA_6LayoutINSB_IJSE_SE_SE_EEENSB_IJNSC_ILi0EEESY_SY_EEEEENSB_IJNSA_10UnderscoreES11_S11_EEEEENS7_6detail26Sm90ImplicitGemmTileTraitsINSA_20SM90_TMA_LOAD_IM2COLENSA_14ComposedLayoutINSA_7SwizzleILi3ELi4ELi3EEENSA_18smem_ptr_flag_bitsILi32EEENSW_INSB_IJNSB_IJNSC_ILi8EEES1C_EEENSB_IJSK_SE_EEENSB_IJSE_NSC_ILi9EEEEEEEEENSB_IJNSB_IJSK_NSC_ILi256EEEEEENSB_IJSE_SY_EEENSB_IJSY_NSC_ILi2048EEEEEEEEEEEEEvEENS15_INSA_23SM90_TMA_LOAD_MULTICASTENS17_IS19_S1B_NSW_INSB_IJNSB_IJS1C_NSC_ILi16EEEEEES1E_S1G_EEENSB_IJS1J_S1K_NSB_IJSY_NSC_ILi4096EEEEEEEEEEEEEvEEEENS_8epilogue10collective6detail29Sm90TmaWarpSpecializedAdapterINS23_15DefaultEpilogueISN_NSB_IJNSB_IJllllEEESE_SY_EEES28_NS22_6thread17LinearCombinationISN_Li1EffLNS29_9ScaleType4KindE0ELNS_15FloatRoundStyleE2ESN_EENS_4gemm15EpilogueDefaultEEEEEvvEEEEvNT_6ParamsE)
        /*0020*/ 	.word	0x00000000
.L_16:


//--------------------- .nv.compat                --------------------------
	.section	.nv.compat,"",@"SHT_CUDA_COMPAT_INFO"
	.align	4
        /*0000*/ 	.byte	0x02, 0x09, 0x01, 0x00, 0x02, 0x02, 0x04, 0x00, 0x02, 0x05, 0x05, 0x00, 0x03, 0x07, 0x01, 0x01
        /*0010*/ 	.byte	0x02, 0x03, 0x01, 0x00, 0x02, 0x06, 0x01, 0x00, 0x04, 0x0b, 0x08, 0x00, 0x00, 0x00, 0x00, 0x00
        /*0020*/ 	.byte	0x00, 0x00, 0x00, 0x00


//--------------------- .nv.info._ZN7cutlass13device_kernelINS_4conv6kernel13ConvUniversalINS1_16ConvProblemShapeILNS1_8OperatorE0ELi3EEENS1_10collective14CollectiveConvINS1_46MainloopSm90TmaGmmaWarpSpecializedImplicitGemmILS5_0ELi9ELi3EN4cute5tupleIJNSA_1CILi2EEENSC_ILi1EEESE_EEENS1_36KernelImplicitTmaWarpSpecializedSm90ELi1EEENSB_IJNSC_ILi64EEENSC_ILi128EEENSB_IJNSC_ILi32EEEEEEEEENS_10tfloat32_tESN_NSA_8TiledMMAINSA_8MMA_AtomIJNSA_4SM904GMMA30MMA_64x128x8_F32TF32TF32_SS_TNILNSR_7ScaleInE1ELST_1EEEEEENSA_6LayoutINSB_IJSE_SE_SE_EEENSB_IJNSC_ILi0EEESY_SY_EEEEENSB_IJNSA_10UnderscoreES11_S11_EEEEENS7_6detail26Sm90ImplicitGemmTileTraitsINSA_20SM90_TMA_LOAD_IM2COLENSA_14ComposedLayoutINSA_7SwizzleILi3ELi4ELi3EEENSA_18smem_ptr_flag_bitsILi32EEENSW_INSB_IJNSB_IJNSC_ILi8EEES1C_EEENSB_IJSK_SE_EEENSB_IJSE_NSC_ILi9EEEEEEEEENSB_IJNSB_IJSK_NSC_ILi256EEEEEENSB_IJSE_SY_EEENSB_IJSY_NSC_ILi2048EEEEEEEEEEEEEvEENS15_INSA_23SM90_TMA_LOAD_MULTICASTENS17_IS19_S1B_NSW_INSB_IJNSB_IJS1C_NSC_ILi16EEEEEES1E_S1G_EEENSB_IJS1J_S1K_NSB_IJSY_NSC_ILi4096EEEEEEEEEEEEEvEEEENS_8epilogue10collective6detail29Sm90TmaWarpSpecializedAdapterINS23_15DefaultEpilogueISN_NSB_IJNSB_IJllllEEESE_SY_EEES28_NS22_6thread17LinearCombinationISN_Li1EffLNS29_9ScaleType4KindE0ELNS_15FloatRoundStyleE2ESN_EENS_4gemm15EpilogueDefaultEEEEEvvEEEEvNT_6ParamsE --------------------------
	.section	.nv.info._ZN7cutlass13device_kernelINS_4conv6kernel13ConvUniversalINS1_16ConvProblemShapeILNS1_8OperatorE0ELi3EEENS1_10collective14CollectiveConvINS1_46MainloopSm90TmaGmmaWarpSpecializedImplicitGemmILS5_0ELi9ELi3EN4cute5tupleIJNSA_1CILi2EEENSC_ILi1EEESE_EEENS1_36KernelImplicitTmaWarpSpecializedSm90ELi1EEENSB_IJNSC_ILi64EEENSC_ILi128EEENSB_IJNSC_ILi32EEEEEEEEENS_10tfloat32_tESN_NSA_8TiledMMAINSA_8MMA_AtomIJNSA_4SM904GMMA30MMA_64x128x8_F32TF32TF32_SS_TNILNSR_7ScaleInE1ELST_1EEEEEENSA_6LayoutINSB_IJSE_SE_SE_EEENSB_IJNSC_ILi0EEESY_SY_EEEEENSB_IJNSA_10UnderscoreES11_S11_EEEEENS7_6detail26Sm90ImplicitGemmTileTraitsINSA_20SM90_TMA_LOAD_IM2COLENSA_14ComposedLayoutINSA_7SwizzleILi3ELi4ELi3EEENSA_18smem_ptr_flag_bitsILi32EEENSW_INSB_IJNSB_IJNSC_ILi8EEES1C_EEENSB_IJSK_SE_EEENSB_IJSE_NSC_ILi9EEEEEEEEENSB_IJNSB_IJSK_NSC_ILi256EEEEEENSB_IJSE_SY_EEENSB_IJSY_NSC_ILi2048EEEEEEEEEEEEEvEENS15_INSA_23SM90_TMA_LOAD_MULTICASTENS17_IS19_S1B_NSW_INSB_IJNSB_IJS1C_NSC_ILi16EEEEEES1E_S1G_EEENSB_IJS1J_S1K_NSB_IJSY_NSC_ILi4096EEEEEEEEEEEEEvEEEENS_8epilogue10collective6detail29Sm90TmaWarpSpecializedAdapterINS23_15DefaultEpilogueISN_NSB_IJNSB_IJllllEEESE_SY_EEES28_NS22_6thread17LinearCombinationISN_Li1EffLNS29_9ScaleType4KindE0ELNS_15FloatRoundStyleE2ESN_EENS_4gemm15EpilogueDefaultEEEEEvvEEEEvNT_6ParamsE,"",@"SHT_CUDA_INFO"
	.sectionflags	@""
	.align	4


	//----- nvinfo : EIATTR_CUDA_API_VERSION
	.align		4
        /*0000*/ 	.byte	0x04, 0x37
        /*0002*/ 	.short	(.L_18 - .L_17)
.L_17:
        /*0004*/ 	.word	0x00000082


	//----- nvinfo : EIATTR_KPARAM_INFO
	.align		4
.L_18:
        /*0008*/ 	.byte	0x04, 0x17
        /*000a*/ 	.short	(.L_20 - .L_19)
.L_19:
        /*000c*/ 	.word	0x00000000
        /*0010*/ 	.short	0x0000
        /*0012*/ 	.short	0x0070
        /*0014*/ 	.byte	0x00, 0xf0, 0x01, 0x10


	//----- nvinfo : EIATTR_SPARSE_MMA_MASK
	.align		4
.L_20:
        /*0018*/ 	.byte	0x03, 0x50
        /*001a*/ 	.short	0x0000


	//----- nvinfo : EIATTR_MAXREG_COUNT
	.align		4
        /*001c*/ 	.byte	0x03, 0x1b
        /*001e*/ 	.short	0x00ff


	//----- nvinfo : EIATTR_NUM_BARRIERS
	.align		4
        /*0020*/ 	.byte	0x02, 0x4c
        /*0022*/ 	.byte	0x01
	.zero		1


	//----- nvinfo : EIATTR_MERCURY_ISA_VERSION
	.align		4
        /*0024*/ 	.byte	0x03, 0x5f
        /*0026*/ 	.short	0x0101


	//----- nvinfo : EIATTR_COOP_GROUP_MASK_REGIDS
	.align		4
        /*0028*/ 	.byte	0x04, 0x29
        /*002a*/ 	.short	(.L_22 - .L_21)


	//   ....[0]....
.L_21:
        /*002c*/ 	.word	0xffffffff


	//   ....[1]....
        /*0030*/ 	.word	0xffffffff


	//   ....[2]....
        /*0034*/ 	.word	0xffffffff


	//   ....[3]....
        /*0038*/ 	.word	0xffffffff


	//----- nvinfo : EIATTR_COOP_GROUP_INSTR_OFFSETS
	.align		4
.L_22:
        /*003c*/ 	.byte	0x04, 0x28
        /*003e*/ 	.short	(.L_24 - .L_23)


	//   ....[0]....
.L_23:
        /*0040*/ 	.word	0x00000070


	//   ....[1]....
        /*0044*/ 	.word	0x00000080


	//   ....[2]....
        /*0048*/ 	.word	0x00000140


	//   ....[3]....
        /*004c*/ 	.word	0x00000770


	//----- nvinfo : EIATTR_MBARRIER_INSTR_OFFSETS
	.align		4
.L_24:
        /*0050*/ 	.byte	0x04, 0x39
        /*0052*/ 	.short	(.L_26 - .L_25)


	//   ....[0]....
.L_25:
        /*0054*/ 	.word	0x00000310
        /*0058*/ 	.word	0x000000ff
        /*005c*/ 	.word	0x00036000
        /*0060*/ 	.short	0x0100
        /*0062*/ 	.byte	0x08
	.zero		1


	//   ....[1]....
        /*0064*/ 	.word	0x00000320
        /*0068*/ 	.word	0x000000ff
        /*006c*/ 	.word	0x00036048
        /*0070*/ 	.short	0x0100
        /*0072*/ 	.byte	0x08
	.zero		1


	//   ....[2]....
        /*0074*/ 	.word	0x00000330
        /*0078*/ 	.word	0x000000ff
        /*007c*/ 	.word	0x00036008
        /*0080*/ 	.short	0x0100
        /*0082*/ 	.byte	0x08
	.zero		1


	//   ....[3]....
        /*0084*/ 	.word	0x00000340
        /*0088*/ 	.word	0x000000ff
        /*008c*/ 	.word	0x00036050
        /*0090*/ 	.short	0x0100
        /*0092*/ 	.byte	0x08
	.zero		1


	//   ....[4]....
        /*0094*/ 	.word	0x00000350
        /*0098*/ 	.word	0x000000ff
        /*009c*/ 	.word	0x00036010
        /*00a0*/ 	.short	0x0100
        /*00a2*/ 	.byte	0x08
	.zero		1


	//   ....[5]....
        /*00a4*/ 	.word	0x00000360
        /*00a8*/ 	.word	0x000000ff
        /*00ac*/ 	.word	0x00036058
        /*00b0*/ 	.short	0x0100
        /*00b2*/ 	.byte	0x08
	.zero		1


	//   ....[6]....
        /*00b4*/ 	.word	0x00000370
        /*00b8*/ 	.word	0x000000ff
        /*00bc*/ 	.word	0x00036018
        /*00c0*/ 	.short	0x0100
        /*00c2*/ 	.byte	0x08
	.zero		1


	//   ....[7]....
        /*00c4*/ 	.word	0x00000380
        /*00c8*/ 	.word	0x000000ff
        /*00cc*/ 	.word	0x00036060
        /*00d0*/ 	.short	0x0100
        /*00d2*/ 	.byte	0x08
	.zero		1


	//   ....[8]....
        /*00d4*/ 	.word	0x00000390
        /*00d8*/ 	.word	0x000000ff
        /*00dc*/ 	.word	0x00036020
        /*00e0*/ 	.short	0x0100
        /*00e2*/ 	.byte	0x08
	.zero		1


	//   ....[9]....
        /*00e4*/ 	.word	0x000003a0
        /*00e8*/ 	.word	0x000000ff
        /*00ec*/ 	.word	0x00036068
        /*00f0*/ 	.short	0x0100
        /*00f2*/ 	.byte	0x08
	.zero		1


	//   ....[10]....
        /*00f4*/ 	.word	0x000003b0
        /*00f8*/ 	.word	0x000000ff
        /*00fc*/ 	.word	0x00036028
        /*0100*/ 	.short	0x0100
        /*0102*/ 	.byte	0x08
	.zero		1


	//   ....[11]....
        /*0104*/ 	.word	0x000003c0
        /*0108*/ 	.word	0x000000ff
        /*010c*/ 	.word	0x00036070
        /*0110*/ 	.short	0x0100
        /*0112*/ 	.byte	0x08
	.zero		1


	//   ....[12]....
        /*0114*/ 	.word	0x000003d0
        /*0118*/ 	.word	0x000000ff
        /*011c*/ 	.word	0x00036030
        /*0120*/ 	.short	0x0100
        /*0122*/ 	.byte	0x08
	.zero		1


	//   ....[13]....
        /*0124*/ 	.word	0x000003e0
        /*0128*/ 	.word	0x000000ff
        /*012c*/ 	.word	0x00036078
        /*0130*/ 	.short	0x0100
        /*0132*/ 	.byte	0x08
	.zero		1


	//   ....[14]....
        /*0134*/ 	.word	0x000003f0
        /*0138*/ 	.word	0x000000ff
        /*013c*/ 	.word	0x00036038
        /*0140*/ 	.short	0x0100
        /*0142*/ 	.byte	0x08
	.zero		1


	//   ....[15]....
        /*0144*/ 	.word	0x00000400
        /*0148*/ 	.word	0x000000ff
        /*014c*/ 	.word	0x00036080
        /*0150*/ 	.short	0x0100
        /*0152*/ 	.byte	0x08
	.zero		1


	//   ....[16]....
        /*0154*/ 	.word	0x00000410
        /*0158*/ 	.word	0x000000ff
        /*015c*/ 	.word	0x00036040
        /*0160*/ 	.short	0x0100
        /*0162*/ 	.byte	0x08
	.zero		1


	//   ....[17]....
        /*0164*/ 	.word	0x00000420
        /*0168*/ 	.word	0x000000ff
        /*016c*/ 	.word	0x00036088
        /*0170*/ 	.short	0x0100
        /*0172*/ 	.byte	0x08
	.zero		1


	//   ....[18]....
        /*0174*/ 	.word	0x00000de0
        /*0178*/ 	.word	0x00000008
        /*017c*/ 	.word	0x00036000
        /*0180*/ 	.short	0x010a
        /*0182*/ 	.byte	0x3f
	.zero		1


	//   ....[19]....
        /*0184*/ 	.word	0x00001180
        /*0188*/ 	.word	0x0000000b
        /*018c*/ 	.word	0x00036000
        /*0190*/ 	.short	0x010a
        /*0192*/ 	.byte	0x3f
	.zero		1


	//   ....[20]....
        /*0194*/ 	.word	0x000013a0
        /*0198*/ 	.word	0x0000000a
        /*019c*/ 	.word	0x00000000
        /*01a0*/ 	.short	0x0101
        /*01a2*/ 	.byte	0x3f
	.zero		1


	//   ....[21]....
        /*01a4*/ 	.word	0x000015e0
        /*01a8*/ 	.word	0x00000004
        /*01ac*/ 	.word	0x00000000
        /*01b0*/ 	.short	0x0101
        /*01b2*/ 	.byte	0x3f
	.zero		1


	//   ....[22]....
        /*01b4*/ 	.word	0x00005990
        /*01b8*/ 	.word	0x0000000d
        /*01bc*/ 	.word	0x00036048
        /*01c0*/ 	.short	0x010a
        /*01c2*/ 	.byte	0x3f
	.zero		1


	//   ....[23]....
        /*01c4*/ 	.word	0x000061a0
        /*01c8*/ 	.word	0x00000002
        /*01cc*/ 	.word	0x00000000
        /*01d0*/ 	.short	0x010a
        /*01d2*/ 	.byte	0x3f
	.zero		1


	//   ....[24]....
        /*01d4*/ 	.word	0x00006250
        /*01d8*/ 	.word	0x00000000
        /*01dc*/ 	.word	0x00000000
        /*01e0*/ 	.short	0x010a
        /*01e2*/ 	.byte	0x3f
	.zero		1


	//   ....[25]....
        /*01e4*/ 	.word	0x00006300
        /*01e8*/ 	.word	0x00000000
        /*01ec*/ 	.word	0x00000000
        /*01f0*/ 	.short	0x010a
        /*01f2*/ 	.byte	0x3f
	.zero		1


	//   ....[26]....
        /*01f4*/ 	.word	0x000063b0
        /*01f8*/ 	.word	0x00000000
        /*01fc*/ 	.word	0x00000000
        /*0200*/ 	.short	0x010a
        /*0202*/ 	.byte	0x3f
	.zero		1


	//   ....[27]....
        /*0204*/ 	.word	0x00006460
        /*0208*/ 	.word	0x00000000
        /*020c*/ 	.word	0x00000000
        /*0210*/ 	.short	0x010a
        /*0212*/ 	.byte	0x3f
	.zero		1


	//   ....[28]....
        /*0214*/ 	.word	0x00006510
        /*0218*/ 	.word	0x00000000
        /*021c*/ 	.word	0x00000000
        /*0220*/ 	.short	0x010a
        /*0222*/ 	.byte	0x3f
	.zero		1


	//   ....[29]....
        /*0224*/ 	.word	0x000065c0
        /*0228*/ 	.word	0x00000000
        /*022c*/ 	.word	0x00000000
        /*0230*/ 	.short	0x010a
        /*0232*/ 	.byte	0x3f
	.zero		1


	//   ....[30]....
        /*0234*/ 	.word	0x00006670
        /*0238*/ 	.word	0x00000000
        /*023c*/ 	.word	0x00000000
        /*0240*/ 	.short	0x010a
        /*0242*/ 	.byte	0x3f
	.zero		1


	//   ....[31]....
        /*0244*/ 	.word	0x00006720
        /*0248*/ 	.word	0x00000006
        /*024c*/ 	.word	0x00000000
        /*0250*/ 	.short	0x010a
        /*0252*/ 	.byte	0x3f
	.zero		1


	//----- nvinfo : EIATTR_NUM_MBARRIERS
	.align		4
.L_26:
        /*0254*/ 	.byte	0x03, 0x38
        /*0256*/ 	.short	0x0012


	//----- nvinfo : EIATTR_EXIT_INSTR_OFFSETS
	.align		4
        /*0258*/ 	.byte	0x04, 0x1c
        /*025a*/ 	.short	(.L_28 - .L_27)


	//   ....[0]....
.L_27:
        /*025c*/ 	.word	0x00000b10


	//   ....[1]....
        /*0260*/ 	.word	0x00001740


	//   ....[2]....
        /*0264*/ 	.word	0x000043e0


	//   ....[3]....
        /*0268*/ 	.word	0x00004410


	//   ....[4]....
        /*026c*/ 	.word	0x00005760


	//   ....[5]....
        /*0270*/ 	.word	0x00005790


	//   ....[6]....
        /*0274*/ 	.word	0x000057b0


	//   ....[7]....
        /*0278*/ 	.word	0x00006090


	//   ....[8]....
        /*027c*/ 	.word	0x00006750


	//----- nvinfo : EIATTR_MAX_THREADS
	.align		4
.L_28:
        /*0280*/ 	.byte	0x04, 0x05
        /*0282*/ 	.short	(.L_30 - .L_29)
.L_29:
        /*0284*/ 	.word	0x00000100
        /*0288*/ 	.word	0x00000001
        /*028c*/ 	.word	0x00000001


	//----- nvinfo : EIATTR_CRS_STACK_SIZE
	.align		4
.L_30:
        /*0290*/ 	.byte	0x04, 0x1e
        /*0292*/ 	.short	(.L_32 - .L_31)
.L_31:
        /*0294*/ 	.word	0x00000000


	//----- nvinfo : EIATTR_CBANK_PARAM_SIZE
	.align		4
.L_32:
        /*0298*/ 	.byte	0x03, 0x19
        /*029a*/ 	.short	0x0470


	//----- nvinfo : EIATTR_PARAM_CBANK
	.align		4
        /*029c*/ 	.byte	0x04, 0x0a
        /*029e*/ 	.short	(.L_34 - .L_33)
	.align		4
.L_33:
        /*02a0*/ 	.word	index@(.nv.constant0._ZN7cutlass13device_kernelINS_4conv6kernel13ConvUniversalINS1_16ConvProblemShapeILNS1_8OperatorE0ELi3EEENS1_10collective14CollectiveConvINS1_46MainloopSm90TmaGmmaWarpSpecializedImplicitGemmILS5_0ELi9ELi3EN4cute5tupleIJNSA_1CILi2EEENSC_ILi1EEESE_EEENS1_36KernelImplicitTmaWarpSpecializedSm90ELi1EEENSB_IJNSC_ILi64EEENSC_ILi128EEENSB_IJNSC_ILi32EEEEEEEEENS_10tfloat32_tESN_NSA_8TiledMMAINSA_8MMA_AtomIJNSA_4SM904GMMA30MMA_64x128x8_F32TF32TF32_SS_TNILNSR_7ScaleInE1ELST_1EEEEEENSA_6LayoutINSB_IJSE_SE_SE_EEENSB_IJNSC_ILi0EEESY_SY_EEEEENSB_IJNSA_10UnderscoreES11_S11_EEEEENS7_6detail26Sm90ImplicitGemmTileTraitsINSA_20SM90_TMA_LOAD_IM2COLENSA_14ComposedLayoutINSA_7SwizzleILi3ELi4ELi3EEENSA_18smem_ptr_flag_bitsILi32EEENSW_INSB_IJNSB_IJNSC_ILi8EEES1C_EEENSB_IJSK_SE_EEENSB_IJSE_NSC_ILi9EEEEEEEEENSB_IJNSB_IJSK_NSC_ILi256EEEEEENSB_IJSE_SY_EEENSB_IJSY_NSC_ILi2048EEEEEEEEEEEEEvEENS15_INSA_23SM90_TMA_LOAD_MULTICASTENS17_IS19_S1B_NSW_INSB_IJNSB_IJS1C_NSC_ILi16EEEEEES1E_S1G_EEENSB_IJS1J_S1K_NSB_IJSY_NSC_ILi4096EEEEEEEEEEEEEvEEEENS_8epilogue10collective6detail29Sm90TmaWarpSpecializedAdapterINS23_15DefaultEpilogueISN_NSB_IJNSB_IJllllEEESE_SY_EEES28_NS22_6thread17LinearCombinationISN_Li1EffLNS29_9ScaleType4KindE0ELNS_15FloatRoundStyleE2ESN_EENS_4gemm15EpilogueDefaultEEEEEvvEEEEvNT_6ParamsE)
        /*02a4*/ 	.short	0x0210
        /*02a6*/ 	.short	0x0470


	//----- nvinfo : EIATTR_SW_WAR
	.align		4
.L_34:
        /*02a8*/ 	.byte	0x04, 0x36
        /*02aa*/ 	.short	(.L_36 - .L_35)
.L_35:
        /*02ac*/ 	.word	0x00000008
.L_36:


//--------------------- .nv.callgraph             --------------------------
	.section	.nv.callgraph,"",@"SHT_CUDA_CALLGRAPH"
	.align	4
	.sectionentsize	8
	.align		4
        /*0000*/ 	.word	0x00000000
	.align		4
        /*0004*/ 	.word	0xffffffff
	.align		4
        /*0008*/ 	.word	0x00000000
	.align		4
        /*000c*/ 	.word	0xfffffffe
	.align		4
        /*0010*/ 	.word	0x00000000
	.align		4
        /*0014*/ 	.word	0xfffffffd
	.align		4
        /*0018*/ 	.word	0x00000000
	.align		4
        /*001c*/ 	.word	0xfffffffc


//--------------------- .nv.constant4             --------------------------
	.section	.nv.constant4,"a",@progbits
	.align	8
	.align		8
.nv.constant4:
        /*0000*/ 	.dword	_ZN39_INTERNAL_c65f66ce_4_k_cu_eccf88c5_35344cuda3std3__45__cpo5beginE
	.align		8
        /*0008*/ 	.dword	_ZN39_INTERNAL_c65f66ce_4_k_cu_eccf88c5_35344cuda3std3__45__cpo3endE
	.align		8
        /*0010*/ 	.dword	_ZN39_INTERNAL_c65f66ce_4_k_cu_eccf88c5_35344cuda3std3__45__cpo6cbeginE
	.align		8
        /*0018*/ 	.dword	_ZN39_INTERNAL_c65f66ce_4_k_cu_eccf88c5_35344cuda3std3__45__cpo4cendE
	.align		8
        /*0020*/ 	.dword	_ZN39_INTERNAL_c65f66ce_4_k_cu_eccf88c5_35344cuda3std3__441_GLOBAL__N__c65f66ce_4_k_cu_eccf88c5_35346ignoreE
	.align		8
        /*0028*/ 	.dword	_ZN39_INTERNAL_c65f66ce_4_k_cu_eccf88c5_35344cuda3std3__419piecewise_constructE
	.align		8
        /*0030*/ 	.dword	_ZN39_INTERNAL_c65f66ce_4_k_cu_eccf88c5_35344cuda3std3__48in_placeE
	.align		8
        /*0038*/ 	.dword	_ZN39_INTERNAL_c65f66ce_4_k_cu_eccf88c5_35344cuda3std6ranges3__45__cpo4swapE
	.align		8
        /*0040*/ 	.dword	_ZN39_INTERNAL_c65f66ce_4_k_cu_eccf88c5_35344cuda3std6ranges3__45__cpo9iter_moveE
	.align		8
        /*0048*/ 	.dword	_ZN39_INTERNAL_c65f66ce_4_k_cu_eccf88c5_35344cute7productE
	.align		8
        /*0050*/ 	.dword	_ZN39_INTERNAL_c65f66ce_4_k_cu_eccf88c5_35344cute1_E


//--------------------- .text._ZN7cutlass13device_kernelINS_4conv6kernel13ConvUniversalINS1_16ConvProblemShapeILNS1_8OperatorE0ELi3EEENS1_10collective14CollectiveConvINS1_46MainloopSm90TmaGmmaWarpSpecializedImplicitGemmILS5_0ELi9ELi3EN4cute5tupleIJNSA_1CILi2EEENSC_ILi1EEESE_EEENS1_36KernelImplicitTmaWarpSpecializedSm90ELi1EEENSB_IJNSC_ILi64EEENSC_ILi128EEENSB_IJNSC_ILi32EEEEEEEEENS_10tfloat32_tESN_NSA_8TiledMMAINSA_8MMA_AtomIJNSA_4SM904GMMA30MMA_64x128x8_F32TF32TF32_SS_TNILNSR_7ScaleInE1ELST_1EEEEEENSA_6LayoutINSB_IJSE_SE_SE_EEENSB_IJNSC_ILi0EEESY_SY_EEEEENSB_IJNSA_10UnderscoreES11_S11_EEEEENS7_6detail26Sm90ImplicitGemmTileTraitsINSA_20SM90_TMA_LOAD_IM2COLENSA_14ComposedLayoutINSA_7SwizzleILi3ELi4ELi3EEENSA_18smem_ptr_flag_bitsILi32EEENSW_INSB_IJNSB_IJNSC_ILi8EEES1C_EEENSB_IJSK_SE_EEENSB_IJSE_NSC_ILi9EEEEEEEEENSB_IJNSB_IJSK_NSC_ILi256EEEEEENSB_IJSE_SY_EEENSB_IJSY_NSC_ILi2048EEEEEEEEEEEEEvEENS15_INSA_23SM90_TMA_LOAD_MULTICASTENS17_IS19_S1B_NSW_INSB_IJNSB_IJS1C_NSC_ILi16EEEEEES1E_S1G_EEENSB_IJS1J_S1K_NSB_IJSY_NSC_ILi4096EEEEEEEEEEEEEvEEEENS_8epilogue10collective6detail29Sm90TmaWarpSpecializedAdapterINS23_15DefaultEpilogueISN_NSB_IJNSB_IJllllEEESE_SY_EEES28_NS22_6thread17LinearCombinationISN_Li1EffLNS29_9ScaleType4KindE0ELNS_15FloatRoundStyleE2ESN_EENS_4gemm15EpilogueDefaultEEEEEvvEEEEvNT_6ParamsE --------------------------
	.section	.text._ZN7cutlass13device_kernelINS_4conv6kernel13ConvUniversalINS1_16ConvProblemShapeILNS1_8OperatorE0ELi3EEENS1_10collective14CollectiveConvINS1_46MainloopSm90TmaGmmaWarpSpecializedImplicitGemmILS5_0ELi9ELi3EN4cute5tupleIJNSA_1CILi2EEENSC_ILi1EEESE_EEENS1_36KernelImplicitTmaWarpSpecializedSm90ELi1EEENSB_IJNSC_ILi64EEENSC_ILi128EEENSB_IJNSC_ILi32EEEEEEEEENS_10tfloat32_tESN_NSA_8TiledMMAINSA_8MMA_AtomIJNSA_4SM904GMMA30MMA_64x128x8_F32TF32TF32_SS_TNILNSR_7ScaleInE1ELST_1EEEEEENSA_6LayoutINSB_IJSE_SE_SE_EEENSB_IJNSC_ILi0EEESY_SY_EEEEENSB_IJNSA_10UnderscoreES11_S11_EEEEENS7_6detail26Sm90ImplicitGemmTileTraitsINSA_20SM90_TMA_LOAD_IM2COLENSA_14ComposedLayoutINSA_7SwizzleILi3ELi4ELi3EEENSA_18smem_ptr_flag_bitsILi32EEENSW_INSB_IJNSB_IJNSC_ILi8EEES1C_EEENSB_IJSK_SE_EEENSB_IJSE_NSC_ILi9EEEEEEEEENSB_IJNSB_IJSK_NSC_ILi256EEEEEENSB_IJSE_SY_EEENSB_IJSY_NSC_ILi2048EEEEEEEEEEEEEvEENS15_INSA_23SM90_TMA_LOAD_MULTICASTENS17_IS19_S1B_NSW_INSB_IJNSB_IJS1C_NSC_ILi16EEEEEES1E_S1G_EEENSB_IJS1J_S1K_NSB_IJSY_NSC_ILi4096EEEEEEEEEEEEEvEEEENS_8epilogue10collective6detail29Sm90TmaWarpSpecializedAdapterINS23_15DefaultEpilogueISN_NSB_IJNSB_IJllllEEESE_SY_EEES28_NS22_6thread17LinearCombinationISN_Li1EffLNS29_9ScaleType4KindE0ELNS_15FloatRoundStyleE2ESN_EENS_4gemm15EpilogueDefaultEEEEEvvEEEEvNT_6ParamsE,"ax",@progbits
	.align	128
.text._ZN7cutlass13device_kernelINS_4conv6kernel13ConvUniversalINS1_16ConvProblemShapeILNS1_8OperatorE0ELi3EEENS1_10collective14CollectiveConvINS1_46MainloopSm90TmaGmmaWarpSpecializedImplicitGemmILS5_0ELi9ELi3EN4cute5tupleIJNSA_1CILi2EEENSC_ILi1EEESE_EEENS1_36KernelImplicitTmaWarpSpecializedSm90ELi1EEENSB_IJNSC_ILi64EEENSC_ILi128EEENSB_IJNSC_ILi32EEEEEEEEENS_10tfloat32_tESN_NSA_8TiledMMAINSA_8MMA_AtomIJNSA_4SM904GMMA30MMA_64x128x8_F32TF32TF32_SS_TNILNSR_7ScaleInE1ELST_1EEEEEENSA_6LayoutINSB_IJSE_SE_SE_EEENSB_IJNSC_ILi0EEESY_SY_EEEEENSB_IJNSA_10UnderscoreES11_S11_EEEEENS7_6detail26Sm90ImplicitGemmTileTraitsINSA_20SM90_TMA_LOAD_IM2COLENSA_14ComposedLayoutINSA_7SwizzleILi3ELi4ELi3EEENSA_18smem_ptr_flag_bitsILi32EEENSW_INSB_IJNSB_IJNSC_ILi8EEES1C_EEENSB_IJSK_SE_EEENSB_IJSE_NSC_ILi9EEEEEEEEENSB_IJNSB_IJSK_NSC_ILi256EEEEEENSB_IJSE_SY_EEENSB_IJSY_NSC_ILi2048EEEEEEEEEEEEEvEENS15_INSA_23SM90_TMA_LOAD_MULTICASTENS17_IS19_S1B_NSW_INSB_IJNSB_IJS1C_NSC_ILi16EEEEEES1E_S1G_EEENSB_IJS1J_S1K_NSB_IJSY_NSC_ILi4096EEEEEEEEEEEEEvEEEENS_8epilogue10collective6detail29Sm90TmaWarpSpecializedAdapterINS23_15DefaultEpilogueISN_NSB_IJNSB_IJllllEEESE_SY_EEES28_NS22_6thread17LinearCombinationISN_Li1EffLNS29_9ScaleType4KindE0ELNS_15FloatRoundStyleE2ESN_EENS_4gemm15EpilogueDefaultEEEEEvvEEEEvNT_6ParamsE:
        .type           _ZN7cutlass13device_kernelINS_4conv6kernel13ConvUniversalINS1_16ConvProblemShapeILNS1_8OperatorE0ELi3EEENS1_10collective14CollectiveConvINS1_46MainloopSm90TmaGmmaWarpSpecializedImplicitGemmILS5_0ELi9ELi3EN4cute5tupleIJNSA_1CILi2EEENSC_ILi1EEESE_EEENS1_36KernelImplicitTmaWarpSpecializedSm90ELi1EEENSB_IJNSC_ILi64EEENSC_ILi128EEENSB_IJNSC_ILi32EEEEEEEEENS_10tfloat32_tESN_NSA_8TiledMMAINSA_8MMA_AtomIJNSA_4SM904GMMA30MMA_64x128x8_F32TF32TF32_SS_TNILNSR_7ScaleInE1ELST_1EEEEEENSA_6LayoutINSB_IJSE_SE_SE_EEENSB_IJNSC_ILi0EEESY_SY_EEEEENSB_IJNSA_10UnderscoreES11_S11_EEEEENS7_6detail26Sm90ImplicitGemmTileTraitsINSA_20SM90_TMA_LOAD_IM2COLENSA_14ComposedLayoutINSA_7SwizzleILi3ELi4ELi3EEENSA_18smem_ptr_flag_bitsILi32EEENSW_INSB_IJNSB_IJNSC_ILi8EEES1C_EEENSB_IJSK_SE_EEENSB_IJSE_NSC_ILi9EEEEEEEEENSB_IJNSB_IJSK_NSC_ILi256EEEEEENSB_IJSE_SY_EEENSB_IJSY_NSC_ILi2048EEEEEEEEEEEEEvEENS15_INSA_23SM90_TMA_LOAD_MULTICASTENS17_IS19_S1B_NSW_INSB_IJNSB_IJS1C_NSC_ILi16EEEEEES1E_S1G_EEENSB_IJS1J_S1K_NSB_IJSY_NSC_ILi4096EEEEEEEEEEEEEvEEEENS_8epilogue10collective6detail29Sm90TmaWarpSpecializedAdapterINS23_15DefaultEpilogueISN_NSB_IJNSB_IJllllEEESE_SY_EEES28_NS22_6thread17LinearCombinationISN_Li1EffLNS29_9ScaleType4KindE0ELNS_15FloatRoundStyleE2ESN_EENS_4gemm15EpilogueDefaultEEEEEvvEEEEvNT_6ParamsE,@function
        .size           _ZN7cutlass13device_kernelINS_4conv6kernel13ConvUniversalINS1_16ConvProblemShapeILNS1_8OperatorE0ELi3EEENS1_10collective14CollectiveConvINS1_46MainloopSm90TmaGmmaWarpSpecializedImplicitGemmILS5_0ELi9ELi3EN4cute5tupleIJNSA_1CILi2EEENSC_ILi1EEESE_EEENS1_36KernelImplicitTmaWarpSpecializedSm90ELi1EEENSB_IJNSC_ILi64EEENSC_ILi128EEENSB_IJNSC_ILi32EEEEEEEEENS_10tfloat32_tESN_NSA_8TiledMMAINSA_8MMA_AtomIJNSA_4SM904GMMA30MMA_64x128x8_F32TF32TF32_SS_TNILNSR_7ScaleInE1ELST_1EEEEEENSA_6LayoutINSB_IJSE_SE_SE_EEENSB_IJNSC_ILi0EEESY_SY_EEEEENSB_IJNSA_10UnderscoreES11_S11_EEEEENS7_6detail26Sm90ImplicitGemmTileTraitsINSA_20SM90_TMA_LOAD_IM2COLENSA_14ComposedLayoutINSA_7SwizzleILi3ELi4ELi3EEENSA_18smem_ptr_flag_bitsILi32EEENSW_INSB_IJNSB_IJNSC_ILi8EEES1C_EEENSB_IJSK_SE_EEENSB_IJSE_NSC_ILi9EEEEEEEEENSB_IJNSB_IJSK_NSC_ILi256EEEEEENSB_IJSE_SY_EEENSB_IJSY_NSC_ILi2048EEEEEEEEEEEEEvEENS15_INSA_23SM90_TMA_LOAD_MULTICASTENS17_IS19_S1B_NSW_INSB_IJNSB_IJS1C_NSC_ILi16EEEEEES1E_S1G_EEENSB_IJS1J_S1K_NSB_IJSY_NSC_ILi4096EEEEEEEEEEEEEvEEEENS_8epilogue10collective6detail29Sm90TmaWarpSpecializedAdapterINS23_15DefaultEpilogueISN_NSB_IJNSB_IJllllEEESE_SY_EEES28_NS22_6thread17LinearCombinationISN_Li1EffLNS29_9ScaleType4KindE0ELNS_15FloatRoundStyleE2ESN_EENS_4gemm15EpilogueDefaultEEEEEvvEEEEvNT_6ParamsE,(.L_x_169 - _ZN7cutlass13device_kernelINS_4conv6kernel13ConvUniversalINS1_16ConvProblemShapeILNS1_8OperatorE0ELi3EEENS1_10collective14CollectiveConvINS1_46MainloopSm90TmaGmmaWarpSpecializedImplicitGemmILS5_0ELi9ELi3EN4cute5tupleIJNSA_1CILi2EEENSC_ILi1EEESE_EEENS1_36KernelImplicitTmaWarpSpecializedSm90ELi1EEENSB_IJNSC_ILi64EEENSC_ILi128EEENSB_IJNSC_ILi32EEEEEEEEENS_10tfloat32_tESN_NSA_8TiledMMAINSA_8MMA_AtomIJNSA_4SM904GMMA30MMA_64x128x8_F32TF32TF32_SS_TNILNSR_7ScaleInE1ELST_1EEEEEENSA_6LayoutINSB_IJSE_SE_SE_EEENSB_IJNSC_ILi0EEESY_SY_EEEEENSB_IJNSA_10UnderscoreES11_S11_EEEEENS7_6detail26Sm90ImplicitGemmTileTraitsINSA_20SM90_TMA_LOAD_IM2COLENSA_14ComposedLayoutINSA_7SwizzleILi3ELi4ELi3EEENSA_18smem_ptr_flag_bitsILi32EEENSW_INSB_IJNSB_IJNSC_ILi8EEES1C_EEENSB_IJSK_SE_EEENSB_IJSE_NSC_ILi9EEEEEEEEENSB_IJNSB_IJSK_NSC_ILi256EEEEEENSB_IJSE_SY_EEENSB_IJSY_NSC_ILi2048EEEEEEEEEEEEEvEENS15_INSA_23SM90_TMA_LOAD_MULTICASTENS17_IS19_S1B_NSW_INSB_IJNSB_IJS1C_NSC_ILi16EEEEEES1E_S1G_EEENSB_IJS1J_S1K_NSB_IJSY_NSC_ILi4096EEEEEEEEEEEEEvEEEENS_8epilogue10collective6detail29Sm90TmaWarpSpecializedAdapterINS23_15DefaultEpilogueISN_NSB_IJNSB_IJllllEEESE_SY_EEES28_NS22_6thread17LinearCombinationISN_Li1EffLNS29_9ScaleType4KindE0ELNS_15FloatRoundStyleE2ESN_EENS_4gemm15EpilogueDefaultEEEEEvvEEEEvNT_6ParamsE)
        .other          _ZN7cutlass13device_kernelINS_4conv6kernel13ConvUniversalINS1_16ConvProblemShapeILNS1_8OperatorE0ELi3EEENS1_10collective14CollectiveConvINS1_46MainloopSm90TmaGmmaWarpSpecializedImplicitGemmILS5_0ELi9ELi3EN4cute5tupleIJNSA_1CILi2EEENSC_ILi1EEESE_EEENS1_36KernelImplicitTmaWarpSpecializedSm90ELi1EEENSB_IJNSC_ILi64EEENSC_ILi128EEENSB_IJNSC_ILi32EEEEEEEEENS_10tfloat32_tESN_NSA_8TiledMMAINSA_8MMA_AtomIJNSA_4SM904GMMA30MMA_64x128x8_F32TF32TF32_SS_TNILNSR_7ScaleInE1ELST_1EEEEEENSA_6LayoutINSB_IJSE_SE_SE_EEENSB_IJNSC_ILi0EEESY_SY_EEEEENSB_IJNSA_10UnderscoreES11_S11_EEEEENS7_6detail26Sm90ImplicitGemmTileTraitsINSA_20SM90_TMA_LOAD_IM2COLENSA_14ComposedLayoutINSA_7SwizzleILi3ELi4ELi3EEENSA_18smem_ptr_flag_bitsILi32EEENSW_INSB_IJNSB_IJNSC_ILi8EEES1C_EEENSB_IJSK_SE_EEENSB_IJSE_NSC_ILi9EEEEEEEEENSB_IJNSB_IJSK_NSC_ILi256EEEEEENSB_IJSE_SY_EEENSB_IJSY_NSC_ILi2048EEEEEEEEEEEEEvEENS15_INSA_23SM90_TMA_LOAD_MULTICASTENS17_IS19_S1B_NSW_INSB_IJNSB_IJS1C_NSC_ILi16EEEEEES1E_S1G_EEENSB_IJS1J_S1K_NSB_IJSY_NSC_ILi4096EEEEEEEEEEEEEvEEEENS_8epilogue10collective6detail29Sm90TmaWarpSpecializedAdapterINS23_15DefaultEpilogueISN_NSB_IJNSB_IJllllEEESE_SY_EEES28_NS22_6thread17LinearCombinationISN_Li1EffLNS29_9ScaleType4KindE0ELNS_15FloatRoundStyleE2ESN_EENS_4gemm15EpilogueDefaultEEEEEvvEEEEvNT_6ParamsE,@"STO_CUDA_ENTRY STV_DEFAULT"
_ZN7cutlass13device_kernelINS_4conv6kernel13ConvUniversalINS1_16ConvProblemShapeILNS1_8OperatorE0ELi3EEENS1_10collective14CollectiveConvINS1_46MainloopSm90TmaGmmaWarpSpecializedImplicitGemmILS5_0ELi9ELi3EN4cute5tupleIJNSA_1CILi2EEENSC_ILi1EEESE_EEENS1_36KernelImplicitTmaWarpSpecializedSm90ELi1EEENSB_IJNSC_ILi64EEENSC_ILi128EEENSB_IJNSC_ILi32EEEEEEEEENS_10tfloat32_tESN_NSA_8TiledMMAINSA_8MMA_AtomIJNSA_4SM904GMMA30MMA_64x128x8_F32TF32TF32_SS_TNILNSR_7ScaleInE1ELST_1EEEEEENSA_6LayoutINSB_IJSE_SE_SE_EEENSB_IJNSC_ILi0EEESY_SY_EEEEENSB_IJNSA_10UnderscoreES11_S11_EEEEENS7_6detail26Sm90ImplicitGemmTileTraitsINSA_20SM90_TMA_LOAD_IM2COLENSA_14ComposedLayoutINSA_7SwizzleILi3ELi4ELi3EEENSA_18smem_ptr_flag_bitsILi32EEENSW_INSB_IJNSB_IJNSC_ILi8EEES1C_EEENSB_IJSK_SE_EEENSB_IJSE_NSC_ILi9EEEEEEEEENSB_IJNSB_IJSK_NSC_ILi256EEEEEENSB_IJSE_SY_EEENSB_IJSY_NSC_ILi2048EEEEEEEEEEEEEvEENS15_INSA_23SM90_TMA_LOAD_MULTICASTENS17_IS19_S1B_NSW_INSB_IJNSB_IJS1C_NSC_ILi16EEEEEES1E_S1G_EEENSB_IJS1J_S1K_NSB_IJSY_NSC_ILi4096EEEEEEEEEEEEEvEEEENS_8epilogue10collective6detail29Sm90TmaWarpSpecializedAdapterINS23_15DefaultEpilogueISN_NSB_IJNSB_IJllllEEESE_SY_EEES28_NS22_6thread17LinearCombinationISN_Li1EffLNS29_9ScaleType4KindE0ELNS_15FloatRoundStyleE2ESN_EENS_4gemm15EpilogueDefaultEEEEEvvEEEEvNT_6ParamsE:
[----:B------:R-:W-:Y:S01]  /*0000*/  LDC R1, c[0x0][0x28] ;  /* 0x00000a00ff017b82 */ /* 0x000fe20000000800 */
[----:B------:R-:W0:Y:S01]  /*0010*/  S2R R10, SR_TID.X ;  /* 0x00000000000a7919 */ /* 0x000e220000002100 */
[----:B------:R-:W-:Y:S01]  /*0020*/  ELECT P0, URZ, PT ;  /* 0x00000000003f782f */ /* 0x000fe20003800000 */
[----:B------:R-:W-:Y:S01]  /*0030*/  BSSY B0, `(.L_x_0) ;  /* 0x0000010000007945 */ /* 0x000fe20003800000 */
[----:B------:R-:W1:Y:S01]  /*0040*/  S2R R11, SR_CTAID.X ;  /* 0x00000000000b7919 */ /* 0x000e620000002500 */
[--C-:B0-----:R-:W-:Y:S02]  /*0050*/  SHF.R.U32.HI R0, RZ, 0x5, R10.reuse ;  /* 0x00000005ff007819 */ /* 0x101fe4000001160a */
[----:B------:R-:W-:-:S03]  /*0060*/  SHF.R.U32.HI R3, RZ, 0x7, R10 ;  /* 0x00000007ff037819 */ /* 0x000fc6000001160a */
[----:B------:R-:W0:Y:S04]  /*0070*/  SHFL.IDX PT, R2, R0, RZ, 0x1f ;  /* 0x00001fff00027589 */ /* 0x000e2800000e0000 */
[----:B------:R2:W3:Y:S01]  /*0080*/  SHFL.IDX PT, R9, R3, RZ, 0x1f ;  /* 0x00001fff03097589 */ /* 0x0004e200000e0000 */
[----:B0-----:R-:W-:-:S13]  /*0090*/  ISETP.NE.OR P0, PT, R2, RZ, !P0 ;  /* 0x000000ff0200720c */ /* 0x001fda0004705670 */
[----:B-123--:R-:W-:Y:S05]  /*00a0*/  @P0 BRA `(.L_x_1) ;  /* 0x0000000000200947 */ /* 0x00efea0003800000 */
[----:B------:R-:W-:Y:S02]  /*00b0*/  ULDC.64 UR4, c[0x0][0x198] ;  /* 0x0000660000047ab9 */ /* 0x000fe40000000a00 */
[----:B------:R-:W-:Y:S02]  /*00c0*/  UIADD3 UR6, UP0, UR4, 0xf0, URZ ;  /* 0x000000f004067890 */ /* 0x000fe4000ff1e03f */
[----:B------:R-:W-:Y:S02]  /*00d0*/  UIADD3 UR4, UP1, UR4, 0x270, URZ ;  /* 0x0000027004047890 */ /* 0x000fe4000ff3e03f */
[----:B------:R-:W-:Y:S02]  /*00e0*/  UIADD3.X UR7, URZ, UR5, URZ, UP0, !UPT ;  /* 0x000000053f077290 */ /* 0x000fe400087fe43f */
[----:B------:R-:W-:-:S07]  /*00f0*/  UIADD3.X UR5, URZ, UR5, URZ, UP1, !UPT ;  /* 0x000000053f057290 */ /* 0x000fce0008ffe43f */
[----:B------:R0:W-:Y:S02]  /*0100*/  UTMACCTL.PF [UR6] ;  /* 0x00000000060079b9 */ /* 0x0001e40008040000 */
[----:B------:R0:W-:Y:S02]  /*0110*/  UTMACCTL.PF [UR4] ;  /* 0x00000000040079b9 */ /* 0x0001e40008040000 */
[----:B0-----:R-:W-:Y:S01]  /*0120*/  NOP ;  /* 0x0000000000007918 */ /* 0x001fe20000000000 */
.L_x_1:
[----:B------:R-:W-:Y:S05]  /*0130*/  BSYNC B0 ;  /* 0x0000000000007941 */ /* 0x000fea0003800000 */
.L_x_0:
[----:B------:R-:W0:Y:S01]  /*0140*/  SHFL.IDX PT, R0, R0, RZ, 0x1f ;  /* 0x00001fff00007589 */ /* 0x000e2200000e0000 */
[----:B------:R-:W-:Y:S02]  /*0150*/  SHF.R.S32.HI R3, RZ, 0x1f, R10 ;  /* 0x0000001fff037819 */ /* 0x000fe4000001140a */
[----:B------:R-:W-:Y:S01]  /*0160*/  I2FP.F32.U32 R6, R11 ;  /* 0x0000000b00067245 */ /* 0x000fe20000201000 */
[----:B------:R-:W1:Y:S01]  /*0170*/  S2R R13, SR_CTAID.Y ;  /* 0x00000000000d7919 */ /* 0x000e620000002600 */
[----:B------:R-:W-:-:S04]  /*0180*/  LEA.HI R3, R3, R10, RZ, 0x7 ;  /* 0x0000000a03037211 */ /* 0x000fc800078f38ff */
[----:B------:R-:W-:-:S05]  /*0190*/  LOP3.LUT R3, R3, 0xffffff80, RZ, 0xc0, !PT ;  /* 0xffffff8003037812 */ /* 0x000fca00078ec0ff */
[----:B------:R-:W-:-:S05]  /*01a0*/  IMAD.IADD R12, R10, 0x1, -R3 ;  /* 0x000000010a0c7824 */ /* 0x000fca00078e0a03 */
[----:B------:R-:W-:-:S04]  /*01b0*/  SHF.R.S32.HI R3, RZ, 0x1f, R12 ;  /* 0x0000001fff037819 */ /* 0x000fc8000001140c */
[----:B------:R-:W-:Y:S02]  /*01c0*/  LEA.HI R3, R3, R12, RZ, 0x3 ;  /* 0x0000000c03037211 */ /* 0x000fe400078f18ff */
[----:B0-----:R-:W-:Y:S02]  /*01d0*/  ISETP.NE.AND P0, PT, R0, RZ, PT ;  /* 0x000000ff0000720c */ /* 0x001fe40003f05270 */
[--C-:B------:R-:W-:Y:S02]  /*01e0*/  SHF.R.S32.HI R4, RZ, 0x3, R3.reuse ;  /* 0x00000003ff047819 */ /* 0x100fe40000011403 */
[----:B------:R-:W-:Y:S02]  /*01f0*/  SHF.R.S32.HI R3, RZ, 0x1f, R3 ;  /* 0x0000001fff037819 */ /* 0x000fe40000011403 */
[----:B------:R-:W-:-:S07]  /*0200*/  SHF.R.S32.HI R5, RZ, 0x1f, R0 ;  /* 0x0000001fff057819 */ /* 0x000fce0000011400 */
[----:B-1----:R-:W-:Y:S05]  /*0210*/  @P0 BRA `(.L_x_2) ;  /* 0x00000000008c0947 */ /* 0x002fea0003800000 */
[----:B------:R-:W-:Y:S01]  /*0220*/  ELECT P0, URZ, PT ;  /* 0x00000000003f782f */ /* 0x000fe20003800000 */
[----:B------:R-:W-:-:S12]  /*0230*/  BSSY B0, `(.L_x_2) ;  /* 0x0000021000007945 */ /* 0x000fd80003800000 */
[----:B------:R-:W-:Y:S05]  /*0240*/  @!P0 BRA `(.L_x_3) ;  /* 0x00000000007c8947 */ /* 0x000fea0003800000 */
[----:B------:R-:W0:Y:S01]  /*0250*/  S2UR UR8, SR_CgaCtaId ;  /* 0x00000000000879c3 */ /* 0x000e220000008800 */
[----:B------:R-:W-:Y:S01]  /*0260*/  UMOV UR4, 0x400 ;  /* 0x0000040000047882 */ /* 0x000fe20000000000 */
[----:B------:R-:W-:Y:S01]  /*0270*/  UMOV UR5, 0x1 ;  /* 0x0000000100057882 */ /* 0x000fe20000000000 */
[----:B------:R-:W-:Y:S02]  /*0280*/  UMOV UR6, 0x2 ;  /* 0x0000000200067882 */ /* 0x000fe40000000000 */
[----:B------:R-:W-:-:S04]  /*0290*/  UIADD3 UR6, -UR6, 0x100000, URZ ;  /* 0x0010000006067890 */ /* 0x000fc8000fffe13f */
[----:B------:R-:W-:Y:S02]  /*02a0*/  USHF.L.U32 UR7, UR6, 0xb, URZ ;  /* 0x0000000b06077899 */ /* 0x000fe4000800063f */
[----:B------:R-:W-:Y:S02]  /*02b0*/  USHF.L.U32 UR6, UR6, 0x1, URZ ;  /* 0x0000000106067899 */ /* 0x000fe4000800063f */
[----:B0-----:R-:W-:Y:S02]  /*02c0*/  ULEA UR8, UR8, UR4, 0x18 ;  /* 0x0000000408087291 */ /* 0x001fe4000f8ec03f */
[----:B------:R-:W-:-:S04]  /*02d0*/  UIADD3 UR4, -UR5, 0x100000, URZ ;  /* 0x0010000005047890 */ /* 0x000fc8000fffe13f */
[----:B------:R-:W-:Y:S02]  /*02e0*/  USHF.L.U32 UR5, UR4, 0xb, URZ ;  /* 0x0000000b04057899 */ /* 0x000fe4000800063f */
[----:B------:R-:W-:Y:S01]  /*02f0*/  USHF.L.U32 UR4, UR4, 0x1, URZ ;  /* 0x0000000104047899 */ /* 0x000fe2000800063f */
[----:B------:R-:W0:Y:S11]  /*0300*/  FENCE.VIEW.ASYNC.S ;  /* 0x00000000000073c6 */ /* 0x000e360000000000 */
[----:B0-----:R0:W1:Y:S01]  /*0310*/  SYNCS.EXCH.64 URZ, [UR8+0x36000], UR4 ;  /* 0x03600004083f75b2 */ /* 0x0010620008000100 */
[----:B------:R0:W2:Y:S01]  /*0320*/  SYNCS.EXCH.64 URZ, [UR8+0x36048], UR6 ;  /* 0x03604806083f75b2 */ /* 0x0000a20008000100 */
[----:B------:R0:W3:Y:S01]  /*0330*/  SYNCS.EXCH.64 URZ, [UR8+0x36008], UR4 ;  /* 0x03600804083f75b2 */ /* 0x0000e20008000100 */
[----:B------:R0:W4:Y:S01]  /*0340*/  SYNCS.EXCH.64 URZ, [UR8+0x36050], UR6 ;  /* 0x03605006083f75b2 */ /* 0x0001220008000100 */
[----:B------:R0:W0:Y:S01]  /*0350*/  SYNCS.EXCH.64 URZ, [UR8+0x36010], UR4 ;  /* 0x03601004083f75b2 */ /* 0x0000220008000100 */
        /* <DEDUP_REMOVED lines=13> */
[----:B------:R-:W-:Y:S01]  /*0430*/  NOP ;  /* 0x0000000000007918 */ /* 0x000fe20000000000 */
.L_x_3:
[----:B0-----:R-:W-:Y:S05]  /*0440*/  BSYNC B0 ;  /* 0x0000000000007941 */ /* 0x001fea0003800000 */
.L_x_2:
[----:B------:R-:W-:Y:S01]  /*0450*/  ULDC UR4, c[0x0][0x150] ;  /* 0x0000540000047ab9 */ /* 0x000fe20000000800 */
[----:B------:R-:W-:Y:S01]  /*0460*/  LEA.HI R3, R3, R4, RZ, 0x2 ;  /* 0x0000000403037211 */ /* 0x000fe200078f10ff */
[----:B------:R-:W-:Y:S01]  /*0470*/  FMUL R6, R6, UR4 ;  /* 0x0000000406067c20 */ /* 0x000fe20008400000 */
[----:B------:R-:W-:Y:S01]  /*0480*/  LEA.HI R5, R5, R0, RZ, 0x2 ;  /* 0x0000000005057211 */ /* 0x000fe200078f10ff */
[----:B------:R-:W-:Y:S01]  /*0490*/  ULDC UR4, c[0x0][0x154] ;  /* 0x0000550000047ab9 */ /* 0x000fe20000000800 */
[----:B------:R-:W-:Y:S01]  /*04a0*/  LOP3.LUT R3, R3, 0xfffffffc, RZ, 0xc0, !PT ;  /* 0xfffffffc03037812 */ /* 0x000fe200078ec0ff */
[----:B------:R-:W0:Y:S01]  /*04b0*/  LDC R14, c[0x0][0x140] ;  /* 0x00005000ff0e7b82 */ /* 0x000e220000000800 */
[----:B------:R-:W-:Y:S01]  /*04c0*/  LOP3.LUT R5, R5, 0x3ffffffc, RZ, 0xc0, !PT ;  /* 0x3ffffffc05057812 */ /* 0x000fe200078ec0ff */
[----:B------:R-:W5:Y:S01]  /*04d0*/  F2I.U32.TRUNC.NTZ R6, R6 ;  /* 0x0000000600067305 */ /* 0x000f62000020f000 */
[----:B------:R-:W-:Y:S01]  /*04e0*/  LOP3.LUT P0, RZ, R12, 0x7, RZ, 0xc0, !PT ;  /* 0x000000070cff7812 */ /* 0x000fe2000780c0ff */
[----:B------:R-:W-:Y:S01]  /*04f0*/  IMAD.IADD R3, R4, 0x1, -R3 ;  /* 0x0000000104037824 */ /* 0x000fe200078e0a03 */
[----:B------:R-:W-:Y:S01]  /*0500*/  ISETP.NE.AND P3, PT, R9, 0x1, PT ;  /* 0x000000010900780c */ /* 0x000fe20003f65270 */
[----:B------:R-:W-:Y:S01]  /*0510*/  IMAD.IADD R0, R0, 0x1, -R5 ;  /* 0x0000000100007824 */ /* 0x000fe200078e0a05 */
[----:B------:R-:W-:Y:S01]  /*0520*/  I2FP.F32.U32 R5, R13 ;  /* 0x0000000d00057245 */ /* 0x000fe20000201000 */
[----:B------:R-:W-:Y:S01]  /*0530*/  NOP ;  /* 0x0000000000007918 */ /* 0x000fe20000000000 */
[----:B------:R-:W-:Y:S01]  /*0540*/  NOP ;  /* 0x0000000000007918 */ /* 0x000fe20000000000 */
[----:B------:R-:W-:-:S02]  /*0550*/  IMAD R4, R0, 0x4, R3 ;  /* 0x0000000400047824 */ /* 0x000fc400078e0203 */
[----:B------:R-:W-:Y:S01]  /*0560*/  FMUL R7, R5, UR4 ;  /* 0x0000000405077c20 */ /* 0x000fe20008400000 */
[----:B------:R-:W-:Y:S01]  /*0570*/  ULDC UR4, c[0x0][0x144] ;  /* 0x0000510000047ab9 */ /* 0x000fe20000000800 */
[C---:B------:R-:W-:Y:S01]  /*0580*/  IMAD.SHL.U32 R5, R4.reuse, 0x4, RZ ;  /* 0x0000000404057824 */ /* 0x040fe200078e00ff */
[----:B------:R-:W-:Y:S01]  /*0590*/  LEA.HI R0, R4, R4, RZ, 0x1 ;  /* 0x0000000404007211 */ /* 0x000fe200078f08ff */
[----:B-----5:R-:W-:Y:S02]  /*05a0*/  IMAD.MOV R8, RZ, RZ, -R6 ;  /* 0x000000ffff087224 */ /* 0x020fe400078e0a06 */
[----:B------:R-:W5:Y:S01]  /*05b0*/  F2I.U32.TRUNC.NTZ R7, R7 ;  /* 0x0000000700077305 */ /* 0x000f62000020f000 */
[----:B------:R-:W-:Y:S01]  /*05c0*/  LOP3.LUT R3, R0, 0xfffffffe, RZ, 0xc0, !PT ;  /* 0xfffffffe00037812 */ /* 0x000fe200078ec0ff */
[----:B------:R-:W-:Y:S01]  /*05d0*/  IMAD R0, R8, UR4, R11 ;  /* 0x0000000408007c24 */ /* 0x000fe2000f8e020b */
[----:B------:R-:W-:-:S03]  /*05e0*/  ULDC UR4, c[0x0][0x148] ;  /* 0x0000520000047ab9 */ /* 0x000fc60000000800 */
[----:B------:R-:W-:Y:S01]  /*05f0*/  IMAD.IADD R3, R4, 0x1, -R3 ;  /* 0x0000000104037824 */ /* 0x000fe200078e0a03 */
[----:B0-----:R-:W-:-:S04]  /*0600*/  ISETP.EQ.U32.AND P1, PT, R14, 0x1, PT ;  /* 0x000000010e00780c */ /* 0x001fc80003f22070 */
[----:B------:R-:W-:Y:S02]  /*0610*/  ISETP.NE.AND P4, PT, R3, R0, PT ;  /* 0x000000000300720c */ /* 0x000fe40003f85270 */
[----:B------:R-:W-:-:S04]  /*0620*/  SHF.R.S32.HI R3, RZ, 0x1f, R2 ;  /* 0x0000001fff037819 */ /* 0x000fc80000011402 */
[----:B------:R-:W-:Y:S02]  /*0630*/  LEA.HI R0, R3, R2, RZ, 0x2 ;  /* 0x0000000203007211 */ /* 0x000fe400078f10ff */
[----:B------:R-:W-:Y:S01]  /*0640*/  LOP3.LUT R3, R4, 0xc, R5, 0x78, !PT ;  /* 0x0000000c04037812 */ /* 0x000fe200078e7805 */
[----:B-----5:R-:W-:Y:S01]  /*0650*/  IMAD.MOV R4, RZ, RZ, -R7 ;  /* 0x000000ffff047224 */ /* 0x020fe200078e0a07 */
[----:B------:R-:W-:Y:S02]  /*0660*/  LOP3.LUT R5, R0, 0xfffffffc, RZ, 0xc0, !PT ;  /* 0xfffffffc00057812 */ /* 0x000fe400078ec0ff */
[C---:B------:R-:W-:Y:S01]  /*0670*/  ISETP.LT.U32.AND P0, PT, R3.reuse, 0x2, !P0 ;  /* 0x000000020300780c */ /* 0x040fe20004701070 */
[----:B------:R-:W-:Y:S01]  /*0680*/  IMAD R7, R4, UR4, R13 ;  /* 0x0000000404077c24 */ /* 0x000fe2000f8e020d */
[----:B------:R-:W-:Y:S01]  /*0690*/  @P4 LEA.HI R0, R3, R3, RZ, 0x1 ;  /* 0x0000000303004211 */ /* 0x000fe200078f08ff */
[----:B------:R-:W-:Y:S02]  /*06a0*/  IMAD.IADD R8, R2, 0x1, -R5 ;  /* 0x0000000102087824 */ /* 0x000fe400078e0a05 */
[----:B------:R-:W-:Y:S01]  /*06b0*/  IMAD.MOV.U32 R5, RZ, RZ, 0x1 ;  /* 0x00000001ff057424 */ /* 0x000fe200078e00ff */
[----:B------:R-:W-:-:S02]  /*06c0*/  @P4 SHF.R.S32.HI R0, RZ, 0x1, R0 ;  /* 0x00000001ff004819 */ /* 0x000fc40000011400 */
[----:B------:R-:W-:Y:S02]  /*06d0*/  LOP3.LUT P2, RZ, R9, R8, RZ, 0xfc, !PT ;  /* 0x0000000809ff7212 */ /* 0x000fe4000784fcff */
[----:B------:R-:W-:Y:S02]  /*06e0*/  @P4 ISETP.NE.AND P5, PT, R0, R7, PT ;  /* 0x000000070000420c */ /* 0x000fe40003fa5270 */
[----:B------:R-:W-:Y:S02]  /*06f0*/  SEL R4, RZ, 0x1, P2 ;  /* 0x00000001ff047807 */ /* 0x000fe40001000000 */
[----:B------:R-:W-:Y:S02]  /*0700*/  SEL R0, RZ, 0x1, !P0 ;  /* 0x00000001ff007807 */ /* 0x000fe40004000000 */
[----:B------:R-:W-:Y:S02]  /*0710*/  @P4 SEL R5, RZ, 0x1, P5 ;  /* 0x00000001ff054807 */ /* 0x000fe40002800000 */
[----:B------:R-:W-:-:S02]  /*0720*/  SEL R4, R4, 0x2, P3 ;  /* 0x0000000204047807 */ /* 0x000fc40001800000 */
[----:B------:R-:W-:Y:S01]  /*0730*/  LOP3.LUT R5, R5, R0, RZ, 0xc0, !PT ;  /* 0x0000000005057212 */ /* 0x000fe200078ec0ff */
[----:B------:R-:W-:Y:S06]  /*0740*/  @!P1 BRA `(.L_x_4) ;  /* 0x0000000000089947 */ /* 0x000fec0003800000 */
[----:B-1234-:R-:W-:Y:S01]  /*0750*/  UCGABAR_ARV ;  /* 0x00000000000079c7 */ /* 0x01efe20008000000 */
[----:B------:R-:W-:Y:S05]  /*0760*/  BRA `(.L_x_5) ;  /* 0x0000000000047947 */ /* 0x000fea0003800000 */
.L_x_4:
[----:B-1234-:R-:W-:Y:S01]  /*0770*/  NOP ;  /* 0x0000000000007918 */ /* 0x01efe20000000000 */
.L_x_5:
[----:B------:R-:W-:Y:S01]  /*0780*/  ULDC.64 UR4, c[0x0][0x618] ;  /* 0x0001860000047ab9 */ /* 0x000fe20000000a00 */
[----:B------:R-:W-:Y:S01]  /*0790*/  ULDC.64 UR12, c[0x0][0x208] ;  /* 0x00008200000c7ab9 */ /* 0x000fe20000000a00 */
[----:B------:R-:W-:-:S04]  /*07a0*/  ISETP.NE.U32.AND P0, PT, RZ, UR4, PT ;  /* 0x00000004ff007c0c */ /* 0x000fc8000bf05070 */
[----:B------:R-:W-:-:S13]  /*07b0*/  ISETP.NE.AND.EX P0, PT, RZ, UR5, PT, P0 ;  /* 0x00000005ff007c0c */ /* 0x000fda000bf05300 */
[----:B------:R-:W-:Y:S05]  /*07c0*/  @!P0 BRA `(.L_x_6) ;  /* 0x00000000001c8947 */ /* 0x000fea0003800000 */
[----:B------:R-:W0:Y:S02]  /*07d0*/  LDC.64 R6, c[0x0][0x618] ;  /* 0x00018600ff067b82 */ /* 0x000e240000000a00 */
[----:B0-----:R-:W2:Y:S02]  /*07e0*/  LDG.E.64 R6, desc[UR12][R6.64] ;  /* 0x0000000c06067981 */ /* 0x001ea4000c1e1b00 */
[----:B--2---:R-:W-:-:S04]  /*07f0*/  ISETP.NE.U32.AND P0, PT, R6, RZ, PT ;  /* 0x000000ff0600720c */ /* 0x004fc80003f05070 */
[----:B------:R-:W-:-:S13]  /*0800*/  ISETP.NE.AND.EX P0, PT, R7, RZ, PT, P0 ;  /* 0x000000ff0700720c */ /* 0x000fda0003f05300 */
[----:B------:R-:W-:Y:S05]  /*0810*/  @!P0 BRA `(.L_x_6) ;  /* 0x0000000000088947 */ /* 0x000fea0003800000 */
[----:B------:R0:W5:Y:S01]  /*0820*/  LD.E R0, desc[UR12][R6.64] ;  /* 0x0000000c06007980 */ /* 0x000162000c101900 */
[----:B------:R-:W-:Y:S05]  /*0830*/  BRA `(.L_x_7) ;  /* 0x0000000000207947 */ /* 0x000fea0003800000 */
.L_x_6:
[----:B------:R-:W-:Y:S02]  /*0840*/  ULDC.64 UR4, c[0x0][0x608] ;  /* 0x0001820000047ab9 */ /* 0x000fe40000000a00 */
[----:B------:R-:W-:-:S04]  /*0850*/  ISETP.NE.U32.AND P0, PT, RZ, UR4, PT ;  /* 0x00000004ff007c0c */ /* 0x000fc8000bf05070 */
[----:B------:R-:W-:-:S13]  /*0860*/  ISETP.NE.AND.EX P0, PT, RZ, UR5, PT, P0 ;  /* 0x00000005ff007c0c */ /* 0x000fda000bf05300 */
[----:B------:R-:W-:Y:S05]  /*0870*/  @!P0 BRA `(.L_x_8) ;  /* 0x00000000000c8947 */ /* 0x000fea0003800000 */
[----:B------:R-:W0:Y:S02]  /*0880*/  LDC.64 R6, c[0x0][0x608] ;  /* 0x00018200ff067b82 */ /* 0x000e240000000a00 */
[----:B0-----:R1:W5:Y:S01]  /*0890*/  LDG.E R0, desc[UR12][R6.64] ;  /* 0x0000000c06007981 */ /* 0x001362000c1e1900 */
[----:B------:R-:W-:Y:S05]  /*08a0*/  BRA `(.L_x_7) ;  /* 0x0000000000047947 */ /* 0x000fea0003800000 */
.L_x_8:
[----:B------:R-:W2:Y:S02]  /*08b0*/  LDC R0, c[0x0][0x600] ;  /* 0x00018000ff007b82 */ /* 0x000ea40000000800 */
.L_x_7:
[----:B------:R-:W-:Y:S02]  /*08c0*/  ULDC.64 UR4, c[0x0][0x620] ;  /* 0x0001880000047ab9 */ /* 0x000fe40000000a00 */
[----:B------:R-:W-:-:S04]  /*08d0*/  ISETP.NE.U32.AND P0, PT, RZ, UR4, PT ;  /* 0x00000004ff007c0c */ /* 0x000fc8000bf05070 */
[----:B------:R-:W-:-:S13]  /*08e0*/  ISETP.NE.AND.EX P0, PT, RZ, UR5, PT, P0 ;  /* 0x00000005ff007c0c */ /* 0x000fda000bf05300 */
[----:B------:R-:W-:Y:S05]  /*08f0*/  @!P0 BRA `(.L_x_9) ;  /* 0x00000000001c8947 */ /* 0x000fea0003800000 */
[----:B01----:R-:W0:Y:S02]  /*0900*/  LDC.64 R6, c[0x0][0x620] ;  /* 0x00018800ff067b82 */ /* 0x003e240000000a00 */
[----:B0-----:R-:W3:Y:S02]  /*0910*/  LDG.E.64 R6, desc[UR12][R6.64] ;  /* 0x0000000c06067981 */ /* 0x001ee4000c1e1b00 */
[----:B---3--:R-:W-:-:S04]  /*0920*/  ISETP.NE.U32.AND P0, PT, R6, RZ, PT ;  /* 0x000000ff0600720c */ /* 0x008fc80003f05070 */
[----:B------:R-:W-:-:S13]  /*0930*/  ISETP.NE.AND.EX P0, PT, R7, RZ, PT, P0 ;  /* 0x000000ff0700720c */ /* 0x000fda0003f05300 */
[----:B------:R-:W-:Y:S05]  /*0940*/  @!P0 BRA `(.L_x_9) ;  /* 0x0000000000088947 */ /* 0x000fea0003800000 */
[----:B------:R0:W5:Y:S01]  /*0950*/  LD.E R2, desc[UR12][R6.64] ;  /* 0x0000000c06027980 */ /* 0x000162000c101900 */
[----:B------:R-:W-:Y:S05]  /*0960*/  BRA `(.L_x_10) ;  /* 0x0000000000207947 */ /* 0x000fea0003800000 */
.L_x_9:
[----:B------:R-:W-:Y:S02]  /*0970*/  ULDC.64 UR4, c[0x0][0x610] ;  /* 0x0001840000047ab9 */ /* 0x000fe40000000a00 */
[----:B------:R-:W-:-:S04]  /*0980*/  ISETP.NE.U32.AND P0, PT, RZ, UR4, PT ;  /* 0x00000004ff007c0c */ /* 0x000fc8000bf05070 */
[----:B------:R-:W-:-:S13]  /*0990*/  ISETP.NE.AND.EX P0, PT, RZ, UR5, PT, P0 ;  /* 0x00000005ff007c0c */ /* 0x000fda000bf05300 */
[----:B------:R-:W-:Y:S05]  /*09a0*/  @!P0 BRA `(.L_x_11) ;  /* 0x00000000000c8947 */ /* 0x000fea0003800000 */
[----:B01----:R-:W0:Y:S02]  /*09b0*/  LDC.64 R6, c[0x0][0x610] ;  /* 0x00018400ff067b82 */ /* 0x003e240000000a00 */
[----:B0-----:R1:W5:Y:S01]  /*09c0*/  LDG.E R2, desc[UR12][R6.64] ;  /* 0x0000000c06027981 */ /* 0x001362000c1e1900 */
[----:B------:R-:W-:Y:S05]  /*09d0*/  BRA `(.L_x_10) ;  /* 0x0000000000047947 */ /* 0x000fea0003800000 */
.L_x_11:
[----:B------:R-:W3:Y:S02]  /*09e0*/  LDC R2, c[0x0][0x604] ;  /* 0x00018100ff027b82 */ /* 0x000ee40000000800 */
.L_x_10:
[----:B01----:R-:W0:Y:S01]  /*09f0*/  LDC R6, c[0x0][0x3e8] ;  /* 0x0000fa00ff067b82 */ /* 0x003e220000000800 */
[----:B------:R-:W-:Y:S01]  /*0a00*/  ULDC UR4, c[0x0][0x3dc] ;  /* 0x0000f70000047ab9 */ /* 0x000fe20000000800 */
[----:B------:R-:W-:Y:S01]  /*0a10*/  ULDC.64 UR6, c[0x0][0x3e0] ;  /* 0x0000f80000067ab9 */ /* 0x000fe20000000a00 */
[----:B------:R-:W-:Y:S02]  /*0a20*/  UIADD3 UR4, UR4, 0x1f, URZ ;  /* 0x0000001f04047890 */ /* 0x000fe4000fffe03f */
[----:B------:R-:W-:Y:S02]  /*0a30*/  UIMAD UR6, UR7, UR6, URZ ;  /* 0x00000006070672a4 */ /* 0x000fe4000f8e023f */
[----:B------:R-:W-:-:S04]  /*0a40*/  USHF.R.S32.HI UR5, URZ, 0x1f, UR4 ;  /* 0x0000001f3f057899 */ /* 0x000fc80008011404 */
[----:B------:R-:W-:-:S04]  /*0a50*/  ULEA.HI UR5, UR5, UR4, URZ, 0x5 ;  /* 0x0000000405057291 */ /* 0x000fc8000f8f283f */
[----:B------:R-:W-:Y:S01]  /*0a60*/  USHF.R.S32.HI UR15, URZ, 0x5, UR5 ;  /* 0x000000053f0f7899 */ /* 0x000fe20008011405 */
[----:B0-----:R-:W-:-:S05]  /*0a70*/  IMAD R6, R6, UR6, RZ ;  /* 0x0000000606067c24 */ /* 0x001fca000f8e02ff */
[----:B------:R-:W-:Y:S01]  /*0a80*/  IMAD R6, R6, UR15, RZ ;  /* 0x0000000f06067c24 */ /* 0x000fe2000f8e02ff */
[----:B------:R-:W-:Y:S06]  /*0a90*/  @!P1 BRA `(.L_x_12) ;  /* 0x00000000000c9947 */ /* 0x000fec0003800000 */
[----:B------:R-:W-:Y:S01]  /*0aa0*/  UCGABAR_WAIT ;  /* 0x0000000000007dc7 */ /* 0x000fe20008000000 */
[----:B------:R-:W-:Y:S01]  /*0ab0*/  CCTL.IVALL ;  /* 0x00000000ff00798f */ /* 0x000fe20002000000 */
[----:B------:R-:W-:Y:S05]  /*0ac0*/  BRA `(.L_x_13) ;  /* 0x0000000000047947 */ /* 0x000fea0003800000 */
.L_x_12:
[----:B------:R-:W-:Y:S06]  /*0ad0*/  BAR.SYNC.DEFER_BLOCKING 0x0 ;  /* 0x0000000000007b1d */ /* 0x000fec0000010000 */
.L_x_13:
[----:B------:R-:W-:-:S13]  /*0ae0*/  ISETP.NE.AND P0, PT, R9, RZ, PT ;  /* 0x000000ff0900720c */ /* 0x000fda0003f05270 */
[----:B------:R-:W-:Y:S05]  /*0af0*/  @!P0 BRA `(.L_x_14) ;  /* 0x0000004c00288947 */ /* 0x000fea0003800000 */
[----:B------:R-:W-:-:S13]  /*0b00*/  ISETP.NE.AND P0, PT, R9, 0x1, PT ;  /* 0x000000010900780c */ /* 0x000fda0003f05270 */
[----:B------:R-:W-:Y:S05]  /*0b10*/  @P0 EXIT ;  /* 0x000000000000094d */ /* 0x000fea0003800000 */
[----:B------:R-:W-:Y:S01]  /*0b20*/  ISETP.GE.AND P0, PT, R6, 0x1, PT ;  /* 0x000000010600780c */ /* 0x000fe20003f06270 */
[----:B------:R-:W-:Y:S01]  /*0b30*/  UMOV UR4, URZ ;  /* 0x0000003f00047c82 */ /* 0x000fe20008000000 */
[----:B------:R-:W-:Y:S02]  /*0b40*/  CS2R R86, SRZ ;  /* 0x0000000000567805 */ /* 0x000fe4000001ff00 */
[----:B------:R-:W-:Y:S02]  /*0b50*/  CS2R R24, SRZ ;  /* 0x0000000000187805 */ /* 0x000fe4000001ff00 */
[----:B------:R-:W-:Y:S02]  /*0b60*/  CS2R R26, SRZ ;  /* 0x00000000001a7805 */ /* 0x000fe4000001ff00 */
[----:B------:R-:W-:Y:S02]  /*0b70*/  CS2R R28, SRZ ;  /* 0x00000000001c7805 */ /* 0x000fe4000001ff00 */
[----:B------:R-:W-:-:S02]  /*0b80*/  CS2R R30, SRZ ;  /* 0x00000000001e7805 */ /* 0x000fc4000001ff00 */
[----:B------:R-:W-:Y:S02]  /*0b90*/  CS2R R32, SRZ ;  /* 0x0000000000207805 */ /* 0x000fe4000001ff00 */
        /* <DEDUP_REMOVED lines=25> */
[----:B------:R-:W-:Y:S01]  /*0d30*/  CS2R R84, SRZ ;  /* 0x0000000000547805 */ /* 0x000fe2000001ff00 */
[----:B------:R-:W-:Y:S06]  /*0d40*/  @!P0 BRA `(.L_x_15) ;  /* 0x0000000000a88947 */ /* 0x000fec0003800000 */
[----:B------:R-:W-:-:S04]  /*0d50*/  LOP3.LUT R7, R4, 0x1, RZ, 0xfc, !PT ;  /* 0x0000000104077812 */ /* 0x000fc800078efcff */
[----:B------:R-:W-:-:S13]  /*0d60*/  ISETP.NE.AND P0, PT, R7, 0x3, PT ;  /* 0x000000030700780c */ /* 0x000fda0003f05270 */
[----:B------:R-:W-:Y:S05]  /*0d70*/  @!P0 BRA `(.L_x_16) ;  /* 0x0000000000048947 */ /* 0x000fea0003800000 */
[----:B------:R-:W-:Y:S01]  /*0d80*/  BPT.TRAP 0x1 ;  /* 0x000000040000795c */ /* 0x000fe20000300000 */
.L_x_16:
[----:B------:R-:W0:Y:S01]  /*0d90*/  S2UR UR5, SR_CgaCtaId ;  /* 0x00000000000579c3 */ /* 0x000e220000008800 */
[----:B------:R-:W-:Y:S01]  /*0da0*/  SHF.L.U32 R7, RZ, 0x1f, RZ ;  /* 0x0000001fff077819 */ /* 0x000fe200000006ff */
[----:B------:R-:W-:Y:S02]  /*0db0*/  UMOV UR4, 0x400 ;  /* 0x0000040000047882 */ /* 0x000fe40000000000 */
[----:B0-----:R-:W-:-:S12]  /*0dc0*/  ULEA UR4, UR5, UR4, 0x18 ;  /* 0x0000000405047291 */ /* 0x001fd8000f8ec03f */
.L_x_17:
[----:B0-----:R-:W-:-:S04]  /*0dd0*/  IMAD.U32 R8, RZ, RZ, UR4 ;  /* 0x00000004ff087e24 */ /* 0x001fc8000f8e00ff */
[----:B------:R0:W1:Y:S03]  /*0de0*/  SYNCS.PHASECHK.TRANS64.TRYWAIT P0, [R8+URZ+0x36000], R7 ;  /* 0x03600007080075a7 */ /* 0x000066000800017f */
[----:B-1----:R-:W-:Y:S05]  /*0df0*/  @!P0 NANOSLEEP.SYNCS 0x989680 ;  /* 0x009896800000895d */ /* 0x002fea0003900000 */
[----:B------:R-:W1:Y:S02]  /*0e00*/  @!P0 SYNCS.PHASECHK.TRANS64 P0, [R8+URZ+0x36000], R7 ;  /* 0x03600007080085a7 */ /* 0x000e64000800007f */
[----:B-1----:R-:W-:Y:S05]  /*0e10*/  @!P0 BRA `(.L_x_17) ;  /* 0xfffffffc00ec8947 */ /* 0x002fea000383ffff */
[----:B------:R-:W-:Y:S01]  /*0e20*/  UIADD3 UR5, UR4, 0x12000, URZ ;  /* 0x0001200004057890 */ /* 0x000fe2000fffe03f */
[----:B------:R-:W-:Y:S01]  /*0e30*/  WARPGROUP.ARRIVE ;  /* 0x00000000000079c5 */ /* 0x000fe20000000000 */
[----:B------:R-:W-:Y:S02]  /*0e40*/  USHF.R.U32.HI UR4, URZ, 0x4, UR4 ;  /* 0x000000043f047899 */ /* 0x000fe40008011604 */
[----:B------:R-:W-:Y:S02]  /*0e50*/  USHF.R.U32.HI UR5, URZ, 0x4, UR5 ;  /* 0x000000043f057899 */ /* 0x000fe40008011605 */
[----:B------:R-:W-:Y:S02]  /*0e60*/  ULOP3.LUT UR4, UR4, 0x3fff, URZ, 0xc0, !UPT ;  /* 0x00003fff04047892 */ /* 0x000fe4000f8ec03f */
[----:B------:R-:W-:Y:S02]  /*0e70*/  ULOP3.LUT UR5, UR5, 0x3fff, URZ, 0xc0, !UPT ;  /* 0x00003fff05057892 */ /* 0x000fe4000f8ec03f */
[----:B------:R-:W-:-:S02]  /*0e80*/  ULOP3.LUT UR9, UR4, 0x10000, URZ, 0xfc, !UPT ;  /* 0x0001000004097892 */ /* 0x000fc4000f8efc3f */
[----:B------:R-:W-:Y:S01]  /*0e90*/  ULOP3.LUT UR8, UR5, 0x10000, URZ, 0xfc, !UPT ;  /* 0x0001000005087892 */ /* 0x000fe2000f8efc3f */
[----:B------:R-:W-:Y:S02]  /*0ea0*/  UMOV UR7, 0x40000040 ;  /* 0x4000004000077882 */ /* 0x000fe40000000000 */
[----:B------:R-:W-:Y:S02]  /*0eb0*/  UMOV UR5, 0x40000040 ;  /* 0x4000004000057882 */ /* 0x000fe40000000000 */
[----:B------:R-:W-:Y:S02]  /*0ec0*/  UMOV UR4, UR9 ;  /* 0x0000000900047c82 */ /* 0x000fe40008000000 */
[----:B------:R-:W-:Y:S02]  /*0ed0*/  UMOV UR6, UR8 ;  /* 0x0000000800067c82 */ /* 0x000fe40008000000 */
[----:B------:R-:W-:Y:S01]  /*0ee0*/  HGMMA.64x128x8.F32.TF32 R24, gdesc[UR4], RZ, !UPT ;  /* 0x05e00000041879f0 */ /* 0x000fe2000c7028ff */
[----:B------:R-:W-:-:S02]  /*0ef0*/  UIADD3 UR4, UR9, 0x2, URZ ;  /* 0x0000000209047890 */ /* 0x000fc4000fffe03f */
[----:B------:R-:W-:Y:S01]  /*0f00*/  UIADD3 UR6, UR8, 0x2, URZ ;  /* 0x0000000208067890 */ /* 0x000fe2000fffe03f */
[----:B------:R-:W-:Y:S01]  /*0f10*/  UMOV UR5, 0x40000040 ;  /* 0x4000004000057882 */ /* 0x000fe20000000000 */
[----:B------:R-:W-:-:S07]  /*0f20*/  UMOV UR7, 0x40000040 ;  /* 0x4000004000077882 */ /* 0x000fce0000000000 */
[----:B------:R-:W-:Y:S01]  /*0f30*/  HGMMA.64x128x8.F32.TF32 R24, gdesc[UR4], R24 ;  /* 0x05e00000041879f0 */ /* 0x000fe20008702818 */
[----:B------:R-:W-:Y:S02]  /*0f40*/  UIADD3 UR4, UR9, 0x4, URZ ;  /* 0x0000000409047890 */ /* 0x000fe4000fffe03f */
        /* <DEDUP_REMOVED lines=8> */
[----:B------:R-:W-:Y:S01]  /*0fd0*/  HGMMA.64x128x8.F32.TF32 R24, gdesc[UR4], R24, gsb0 ;  /* 0x05e00000041879f0 */ /* 0x000fe20008002818 */
[----:B------:R-:W-:-:S05]  /*0fe0*/  UMOV UR4, 0x1 ;  /* 0x0000000100047882 */ /* 0x000fca0000000000 */
.L_x_15:
[----:B0-----:R-:W-:-:S05]  /*0ff0*/  VIMNMX R7, R6, 0x1, PT ;  /* 0x0000000106077848 */ /* 0x001fca0003fe0100 */
[----:B------:R-:W-:-:S05]  /*1000*/  IMAD.IADD R7, R6, 0x1, -R7 ;  /* 0x0000000106077824 */ /* 0x000fca00078e0a07 */
[----:B------:R-:W-:-:S13]  /*1010*/  ISETP.GE.AND P0, PT, R7, 0x1, PT ;  /* 0x000000010700780c */ /* 0x000fda0003f06270 */
[----:B------:R-:W-:Y:S05]  /*1020*/  @!P0 BRA `(.L_x_18) ;  /* 0x00000004001c8947 */ /* 0x000fea0003800000 */
[----:B------:R-:W0:Y:S01]  /*1030*/  S2UR UR6, SR_CgaCtaId ;  /* 0x00000000000679c3 */ /* 0x000e220000008800 */
[----:B------:R-:W-:Y:S01]  /*1040*/  UMOV UR5, 0x400 ;  /* 0x0000040000057882 */ /* 0x000fe20000000000 */
[----:B------:R-:W-:Y:S01]  /*1050*/  LOP3.LUT R13, R4, 0x1, RZ, 0xfc, !PT ;  /* 0x00000001040d7812 */ /* 0x000fe200078efcff */
[----:B------:R-:W-:Y:S01]  /*1060*/  IMAD.MOV.U32 R12, RZ, RZ, RZ ;  /* 0x000000ffff0c7224 */ /* 0x000fe200078e00ff */
[----:B------:R-:W-:Y:S01]  /*1070*/  UISETP.NE.U32.AND UP0, UPT, UR4, URZ, UPT ;  /* 0x0000003f0400728c */ /* 0x000fe2000bf05070 */
[----:B------:R-:W-:Y:S02]  /*1080*/  IMAD.MOV.U32 R8, RZ, RZ, R7 ;  /* 0x000000ffff087224 */ /* 0x000fe400078e0007 */
[----:B------:R-:W-:Y:S01]  /*1090*/  IMAD.MOV.U32 R9, RZ, RZ, RZ ;  /* 0x000000ffff097224 */ /* 0x000fe200078e00ff */
[----:B0-----:R-:W-:-:S04]  /*10a0*/  ULEA UR7, UR6, UR5, 0x18 ;  /* 0x0000000506077291 */ /* 0x001fc8000f8ec03f */
[----:B------:R-:W-:Y:S02]  /*10b0*/  UIADD3 UR6, UR7, 0x12000, URZ ;  /* 0x0001200007067890 */ /* 0x000fe4000fffe03f */
[----:B------:R-:W-:Y:S02]  /*10c0*/  USHF.R.U32.HI UR5, URZ, 0x4, UR7 ;  /* 0x000000043f057899 */ /* 0x000fe40008011607 */
[----:B------:R-:W-:Y:S02]  /*10d0*/  USHF.R.U32.HI UR6, URZ, 0x4, UR6 ;  /* 0x000000043f067899 */ /* 0x000fe40008011606 */
[----:B------:R-:W-:Y:S02]  /*10e0*/  ULOP3.LUT UR5, UR5, 0x3fff, URZ, 0xc0, !UPT ;  /* 0x00003fff05057892 */ /* 0x000fe4000f8ec03f */
[----:B------:R-:W-:Y:S02]  /*10f0*/  ULOP3.LUT UR6, UR6, 0x3fff, URZ, 0xc0, !UPT ;  /* 0x00003fff06067892 */ /* 0x000fe4000f8ec03f */
[----:B------:R-:W-:-:S02]  /*1100*/  ULOP3.LUT UR14, UR5, 0x10000, URZ, 0xfc, !UPT ;  /* 0x00010000050e7892 */ /* 0x000fc4000f8efc3f */
[----:B------:R-:W-:-:S12]  /*1110*/  ULOP3.LUT UR15, UR6, 0x10000, URZ, 0xfc, !UPT ;  /* 0x00010000060f7892 */ /* 0x000fd8000f8efc3f */
.L_x_23:
[----:B------:R-:W-:-:S13]  /*1120*/  ISETP.NE.AND P1, PT, R13, 0x3, PT ;  /* 0x000000030d00780c */ /* 0x000fda0003f25270 */
[----:B------:R-:W-:Y:S05]  /*1130*/  @!P1 BRA `(.L_x_19) ;  /* 0x0000000000049947 */ /* 0x000fea0003800000 */
[----:B------:R-:W-:Y:S01]  /*1140*/  BPT.TRAP 0x1 ;  /* 0x000000040000795c */ /* 0x000fe20000300000 */
.L_x_19:
[----:B------:R-:W-:Y:S01]  /*1150*/  SHF.L.U32 R10, R12, 0x1f, RZ ;  /* 0x0000001f0c0a7819 */ /* 0x000fe200000006ff */
[----:B------:R-:W-:-:S12]  /*1160*/  ULEA UR5, UR4, UR7, 0x3 ;  /* 0x0000000704057291 */ /* 0x000fd8000f8e183f */
.L_x_20:
[----:B0-----:R-:W-:-:S04]  /*1170*/  IMAD.U32 R11, RZ, RZ, UR5 ;  /* 0x00000005ff0b7e24 */ /* 0x001fc8000f8e00ff */
[----:B------:R0:W1:Y:S03]  /*1180*/  SYNCS.PHASECHK.TRANS64.TRYWAIT P0, [R11+URZ+0x36000], R10 ;  /* 0x0360000a0b0075a7 */ /* 0x000066000800017f */
[----:B-1----:R-:W-:Y:S05]  /*1190*/  @!P0 NANOSLEEP.SYNCS 0x989680 ;  /* 0x009896800000895d */ /* 0x002fea0003900000 */
[----:B------:R-:W1:Y:S02]  /*11a0*/  @!P0 SYNCS.PHASECHK.TRANS64 P0, [R11+URZ+0x36000], R10 ;  /* 0x0360000a0b0085a7 */ /* 0x000e64000800007f */
[----:B-1----:R-:W-:Y:S05]  /*11b0*/  @!P0 BRA `(.L_x_20) ;  /* 0xfffffffc00ec8947 */ /* 0x002fea000383ffff */
[----:B------:R-:W-:Y:S01]  /*11c0*/  ULEA UR5, UR4, UR14, 0x9 ;  /* 0x0000000e04057291 */ /* 0x000fe2000f8e483f */
[----:B------:R-:W-:Y:S01]  /*11d0*/  WARPGROUP.ARRIVE ;  /* 0x00000000000079c5 */ /* 0x000fe20000000000 */
[----:B------:R-:W-:Y:S01]  /*11e0*/  ULEA UR6, UR4, UR15, 0xa ;  /* 0x0000000f04067291 */ /* 0x000fe2000f8e503f */
[----:B------:R-:W-:Y:S01]  /*11f0*/  UMOV UR9, 0x40000040 ;  /* 0x4000004000097882 */ /* 0x000fe20000000000 */
[----:B------:R-:W-:-:S03]  /*1200*/  UMOV UR11, 0x40000040 ;  /* 0x40000040000b7882 */ /* 0x000fc60000000000 */
[----:B------:R-:W-:Y:S02]  /*1210*/  UMOV UR8, UR5 ;  /* 0x0000000500087c82 */ /* 0x000fe40008000000 */
[----:B------:R-:W-:Y:S02]  /*1220*/  UMOV UR10, UR6 ;  /* 0x00000006000a7c82 */ /* 0x000fe40008000000 */
[----:B------:R-:W-:Y:S01]  /*1230*/  HGMMA.64x128x8.F32.TF32 R24, gdesc[UR8], R24, UP0 ;  /* 0x05e00000081879f0 */ /* 0x000fe2000bf02818 */
        /* <DEDUP_REMOVED lines=14> */
[----:B------:R-:W-:Y:S03]  /*1320*/  HGMMA.64x128x8.F32.TF32 R24, gdesc[UR8], R24, gsb0 ;  /* 0x05e00000081879f0 */ /* 0x000fe60008002818 */
[----:B------:R-:W-:Y:S02]  /*1330*/  WARPGROUP.DEPBAR.LE gsb0, 0x1 ;  /* 0x00008000000079c5 */ /* 0x000fe40000010100 */
[----:B------:R-:W-:Y:S05]  /*1340*/  @!P1 BRA `(.L_x_21) ;  /* 0x0000000000049947 */ /* 0x000fea0003800000 */
[----:B------:R-:W-:Y:S01]  /*1350*/  BPT.TRAP 0x1 ;  /* 0x000000040000795c */ /* 0x000fe20000300000 */
.L_x_21:
[----:B------:R-:W-:-:S13]  /*1360*/  ISETP.NE.AND P0, PT, R5, RZ, PT ;  /* 0x000000ff0500720c */ /* 0x000fda0003f05270 */
[----:B0-----:R-:W-:-:S05]  /*1370*/  @P0 LEA R10, R9, UR7, 0x3 ;  /* 0x00000007090a0c11 */ /* 0x001fca000f8e18ff */
[----:B------:R-:W-:-:S05]  /*1380*/  @P0 VIADD R10, R10, 0x36048 ;  /* 0x000360480a0a0836 */ /* 0x000fca0000000000 */
[----:B------:R-:W-:-:S04]  /*1390*/  @P0 PRMT R10, R3, 0x654, R10 ;  /* 0x00000654030a0816 */ /* 0x000fc8000000000a */
[----:B------:R0:W-:Y:S01]  /*13a0*/  @P0 SYNCS.ARRIVE.TRANS64.RED.A1T0 RZ, [R10+URZ], RZ ;  /* 0x000000ff0aff09a7 */ /* 0x0001e2000810043f */
[----:B------:R-:W-:-:S13]  /*13b0*/  ISETP.GT.U32.AND P0, PT, R4, 0x1, PT ;  /* 0x000000010400780c */ /* 0x000fda0003f04070 */
[----:B0-----:R-:W-:Y:S05]  /*13c0*/  @P0 BRA `(.L_x_22) ;  /* 0x0000000000040947 */ /* 0x001fea0003800000 */
[----:B------:R-:W-:Y:S01]  /*13d0*/  BPT.TRAP 0x1 ;  /* 0x000000040000795c */ /* 0x000fe20000300000 */
.L_x_22:
[----:B------:R-:W-:Y:S01]  /*13e0*/  UIADD3 UR4, UR4, 0x1, URZ ;  /* 0x0000000104047890 */ /* 0x000fe2000fffe03f */
[C---:B------:R-:W-:Y:S01]  /*13f0*/  ISETP.GT.AND P1, PT, R8.reuse, 0x1, PT ;  /* 0x000000010800780c */ /* 0x040fe20003f24270 */
[----:B------:R-:W-:Y:S02]  /*1400*/  VIADD R9, R9, 0x1 ;  /* 0x0000000109097836 */ /* 0x000fe40000000000 */
[----:B------:R-:W-:Y:S01]  /*1410*/  UISETP.NE.AND UP0, UPT, UR4, 0x9, UPT ;  /* 0x000000090400788c */ /* 0x000fe2000bf05270 */
[----:B------:R-:W-:Y:S02]  /*1420*/  VIADD R8, R8, 0xffffffff ;  /* 0xffffffff08087836 */ /* 0x000fe40000000000 */
[C---:B------:R-:W-:Y:S01]  /*1430*/  ISETP.NE.AND P0, PT, R9.reuse, 0x9, PT ;  /* 0x000000090900780c */ /* 0x040fe20003f05270 */
[----:B------:R-:W-:Y:S02]  /*1440*/  USEL UR5, URZ, 0x1, UP0 ;  /* 0x000000013f057887 */ /* 0x000fe40008000000 */
[----:B------:R-:W-:Y:S01]  /*1450*/  USEL UR4, UR4, URZ, UP0 ;  /* 0x0000003f04047287 */ /* 0x000fe20008000000 */
[----:B------:R-:W-:Y:S01]  /*1460*/  SEL R9, R9, RZ, P0 ;  /* 0x000000ff09097207 */ /* 0x000fe20000000000 */
[----:B------:R-:W-:-:S02]  /*1470*/  UPLOP3.LUT UP0, UPT, UPT, UPT, UPT, 0x80, 0x0 ;  /* 0x000000000000789c */ /* 0x000fc40003f0f070 */
[----:B------:R-:W-:Y:S01]  /*1480*/  LOP3.LUT R12, R12, UR5, RZ, 0x3c, !PT ;  /* 0x000000050c0c7c12 */ /* 0x000fe2000f8e3cff */
[----:B------:R-:W-:Y:S08]  /*1490*/  @P1 BRA `(.L_x_23) ;  /* 0xfffffffc00201947 */ /* 0x000ff0000383ffff */
.L_x_18:
[----:B------:R-:W-:Y:S01]  /*14a0*/  ISETP.GE.AND P0, PT, R6, 0x1, PT ;  /* 0x000000010600780c */ /* 0x000fe20003f06270 */
[----:B------:R-:W-:-:S12]  /*14b0*/  WARPGROUP.DEPBAR.LE gsb0, 0x0 ;  /* 0x00008000000079c5 */ /* 0x000fd80000010000 */
[----:B------:R-:W-:Y:S05]  /*14c0*/  @!P0 BRA `(.L_x_24) ;  /* 0x0000000000548947 */ /* 0x000fea0003800000 */
[----:B------:R-:W-:-:S04]  /*14d0*/  LOP3.LUT R6, R4, 0x1, RZ, 0xfc, !PT ;  /* 0x0000000104067812 */ /* 0x000fc800078efcff */
[----:B------:R-:W-:-:S13]  /*14e0*/  ISETP.NE.AND P0, PT, R6, 0x3, PT ;  /* 0x000000030600780c */ /* 0x000fda0003f05270 */
[----:B------:R-:W-:Y:S05]  /*14f0*/  @!P0 BRA `(.L_x_25) ;  /* 0x0000000000048947 */ /* 0x000fea0003800000 */
[----:B------:R-:W-:Y:S01]  /*1500*/  BPT.TRAP 0x1 ;  /* 0x000000040000795c */ /* 0x000fe20000300000 */
.L_x_25:
[----:B------:R-:W-:Y:S01]  /*1510*/  ISETP.NE.AND P0, PT, R5, RZ, PT ;  /* 0x000000ff0500720c */ /* 0x000fe20003f05270 */
[----:B------:R-:W-:Y:S01]  /*1520*/  BSSY B0, `(.L_x_26) ;  /* 0x000000d000007945 */ /* 0x000fe20003800000 */
[----:B------:R-:W-:-:S11]  /*1530*/  ISETP.GT.U32.AND P1, PT, R4, 0x1, PT ;  /* 0x000000010400780c */ /* 0x000fd60003f24070 */
[----:B------:R-:W-:Y:S05]  /*1540*/  @!P0 BRA `(.L_x_27) ;  /* 0x0000000000288947 */ /* 0x000fea0003800000 */
[----:B------:R-:W0:Y:S01]  /*1550*/  S2R R6, SR_CgaCtaId ;  /* 0x0000000000067919 */ /* 0x000e220000008800 */
[----:B------:R-:W-:-:S05]  /*1560*/  IMAD.WIDE.U32 R4, R7, 0x38e38e39, RZ ;  /* 0x38e38e3907047825 */ /* 0x000fca00078e00ff */
[----:B------:R-:W-:Y:S02]  /*1570*/  SHF.R.U32.HI R4, RZ, 0x1, R5 ;  /* 0x00000001ff047819 */ /* 0x000fe40000011605 */
[----:B------:R-:W-:-:S03]  /*1580*/  MOV R5, 0x400 ;  /* 0x0000040000057802 */ /* 0x000fc60000000f00 */
[----:B------:R-:W-:Y:S01]  /*1590*/  IMAD R7, R4, -0x9, R7 ;  /* 0xfffffff704077824 */ /* 0x000fe200078e0207 */
[----:B0-----:R-:W-:-:S05]  /*15a0*/  LEA R6, R6, R5, 0x18 ;  /* 0x0000000506067211 */ /* 0x001fca00078ec0ff */
[----:B------:R-:W-:-:S04]  /*15b0*/  IMAD R7, R7, 0x8, R6 ;  /* 0x0000000807077824 */ /* 0x000fc800078e0206 */
[----:B------:R-:W-:-:S05]  /*15c0*/  VIADD R4, R7, 0x36048 ;  /* 0x0003604807047836 */ /* 0x000fca0000000000 */
[----:B------:R-:W-:-:S04]  /*15d0*/  PRMT R4, R3, 0x654, R4 ;  /* 0x0000065403047816 */ /* 0x000fc80000000004 */
[----:B------:R0:W-:Y:S03]  /*15e0*/  SYNCS.ARRIVE.TRANS64.RED.A1T0 RZ, [R4+URZ], RZ ;  /* 0x000000ff04ff79a7 */ /* 0x0001e6000810043f */
.L_x_27:
[----:B------:R-:W-:Y:S05]  /*15f0*/  BSYNC B0 ;  /* 0x0000000000007941 */ /* 0x000fea0003800000 */
.L_x_26:
[----:B------:R-:W-:Y:S05]  /*1600*/  @P1 BRA `(.L_x_24) ;  /* 0x0000000000041947 */ /* 0x000fea0003800000 */
[----:B------:R-:W-:Y:S01]  /*1610*/  BPT.TRAP 0x1 ;  /* 0x000000040000795c */ /* 0x000fe20000300000 */
.L_x_24:
[----:B------:R-:W0:Y:S01]  /*1620*/  S2R R3, SR_TID.X ;  /* 0x0000000000037919 */ /* 0x000e220000002100 */
[----:B------:R-:W-:Y:S01]  /*1630*/  ULDC.64 UR4, c[0x0][0x280] ;  /* 0x0000a00000047ab9 */ /* 0x000fe20000000a00 */
[----:B------:R-:W1:Y:S01]  /*1640*/  S2R R5, SR_CTAID.Y ;  /* 0x0000000000057919 */ /* 0x000e620000002600 */
[----:B------:R-:W4:Y:S01]  /*1650*/  S2R R15, SR_CTAID.X ;  /* 0x00000000000f7919 */ /* 0x000f220000002500 */
[----:B0-----:R-:W-:-:S04]  /*1660*/  SHF.R.S32.HI R4, RZ, 0x1f, R3 ;  /* 0x0000001fff047819 */ /* 0x001fc80000011403 */
[----:B------:R-:W-:Y:S01]  /*1670*/  LEA.HI R4, R4, R3, RZ, 0x7 ;  /* 0x0000000304047211 */ /* 0x000fe200078f38ff */
[----:B-1----:R-:W-:-:S03]  /*1680*/  IMAD.SHL.U32 R5, R5, 0x80, RZ ;  /* 0x0000008005057824 */ /* 0x002fc600078e00ff */
[----:B------:R-:W-:Y:S01]  /*1690*/  LOP3.LUT R4, R4, 0xffffff80, RZ, 0xc0, !PT ;  /* 0xffffff8004047812 */ /* 0x000fe200078ec0ff */
[----:B----4-:R-:W-:Y:S01]  /*16a0*/  IMAD.SHL.U32 R12, R15, 0x40, RZ ;  /* 0x000000400f0c7824 */ /* 0x010fe200078e00ff */
[----:B------:R-:W-:-:S03]  /*16b0*/  ISETP.GE.AND P0, PT, R5, UR5, PT ;  /* 0x0000000505007c0c */ /* 0x000fc6000bf06270 */
[----:B------:R-:W-:Y:S01]  /*16c0*/  IMAD.IADD R8, R3, 0x1, -R4 ;  /* 0x0000000103087824 */ /* 0x000fe200078e0a04 */
[----:B------:R-:W-:-:S04]  /*16d0*/  ISETP.GE.OR P0, PT, R12, UR4, P0 ;  /* 0x000000040c007c0c */ /* 0x000fc80008706670 */
[----:B------:R-:W-:-:S04]  /*16e0*/  SHF.R.S32.HI R9, RZ, 0x1f, R8 ;  /* 0x0000001fff097819 */ /* 0x000fc80000011408 */
[----:B------:R-:W-:-:S04]  /*16f0*/  LEA.HI R3, R9, R8, RZ, 0x2 ;  /* 0x0000000809037211 */ /* 0x000fc800078f10ff */
[--C-:B------:R-:W-:Y:S02]  /*1700*/  SHF.R.S32.HI R10, RZ, 0x2, R3.reuse ;  /* 0x00000002ff0a7819 */ /* 0x100fe40000011403 */
[----:B------:R-:W-:-:S04]  /*1710*/  SHF.R.S32.HI R7, RZ, 0x1f, R3 ;  /* 0x0000001fff077819 */ /* 0x000fc80000011403 */
[----:B------:R-:W-:-:S04]  /*1720*/  LEA.HI R7, R7, R10, RZ, 0x3 ;  /* 0x0000000a07077211 */ /* 0x000fc800078f18ff */
[----:B------:R-:W-:Y:S01]  /*1730*/  LOP3.LUT R11, R7, 0xfffffff8, RZ, 0xc0, !PT ;  /* 0xfffffff8070b7812 */ /* 0x000fe200078ec0ff */
[----:B------:R-:W-:Y:S06]  /*1740*/  @P0 EXIT ;  /* 0x000000000000094d */ /* 0x000fec0003800000 */
[----:B------:R-:W0:Y:S01]  /*1750*/  LDC.64 R6, c[0x0][0x658] ;  /* 0x00019600ff067b82 */ /* 0x000e220000000a00 */
[----:B------:R-:W-:Y:S01]  /*1760*/  IMAD.IADD R10, R10, 0x1, -R11 ;  /* 0x000000010a0a7824 */ /* 0x000fe200078e0a0b */
[----:B------:R-:W-:Y:S02]  /*1770*/  LOP3.LUT R3, R3, 0x7ffffffc, RZ, 0xc0, !PT ;  /* 0x7ffffffc03037812 */ /* 0x000fe400078ec0ff */
[----:B------:R-:W-:Y:S02]  /*1780*/  LEA.HI R4, R9, R8, RZ, 0x5 ;  /* 0x0000000809047211 */ /* 0x000fe400078f28ff */
[----:B------:R-:W-:Y:S01]  /*1790*/  SHF.R.S32.HI R11, RZ, 0x1f, R10 ;  /* 0x0000001fff0b7819 */ /* 0x000fe2000001140a */
[----:B------:R-:W-:Y:S01]  /*17a0*/  IMAD.IADD R3, R8, 0x1, -R3 ;  /* 0x0000000108037824 */ /* 0x000fe200078e0a03 */
[----:B------:R-:W-:Y:S02]  /*17b0*/  SHF.R.S32.HI R9, RZ, 0x5, R4 ;  /* 0x00000005ff097819 */ /* 0x000fe40000011404 */
[----:B---3-5:R-:W-:Y:S01]  /*17c0*/  FSETP.NEU.AND P1, PT, R2, RZ, PT ;  /* 0x000000ff0200720b */ /* 0x028fe20003f2d000 */
[----:B------:R-:W-:-:S02]  /*17d0*/  IMAD.SHL.U32 R8, R3, 0x2, RZ ;  /* 0x0000000203087824 */ /* 0x000fc400078e00ff */
[----:B------:R-:W-:-:S03]  /*17e0*/  IMAD.WIDE R14, R15, 0x40, R10 ;  /* 0x000000400f0e7825 */ /* 0x000fc600078e020a */
[----:B------:R-:W-:Y:S01]  /*17f0*/  IADD3 R4, P0, R5, R8, RZ ;  /* 0x0000000805047210 */ /* 0x000fe20007f1e0ff */
[C---:B------:R-:W-:Y:S01]  /*1800*/  IMAD R11, R9.reuse, -0x10, -R12 ;  /* 0xfffffff0090b7824 */ /* 0x040fe200078e0a0c */
[----:B------:R-:W-:Y:S01]  /*1810*/  SHF.R.S32.HI R12, RZ, 0x1f, R8 ;  /* 0x0000001fff0c7819 */ /* 0x000fe20000011408 */
[----:B------:R-:W-:Y:S01]  /*1820*/  IMAD.WIDE R14, R9, 0x10, R14 ;  /* 0x00000010090e7825 */ /* 0x000fe200078e020e */
[----:B------:R-:W-:Y:S02]  /*1830*/  IADD3 R3, -R8, UR5, -R5 ;  /* 0x0000000508037c10 */ /* 0x000fe4000fffe905 */
[----:B------:R-:W-:Y:S01]  /*1840*/  LEA.HI.X.SX32 R5, R5, R12, 0x1, P0 ;  /* 0x0000000c05057211 */ /* 0x000fe200000f0eff */
[-C--:B0-----:R-:W-:Y:S01]  /*1850*/  IMAD R8, R15, R6.reuse, RZ ;  /* 0x000000060f087224 */ /* 0x081fe200078e02ff */
[----:B------:R-:W-:Y:S01]  /*1860*/  IADD3 R10, R11, UR4, -R10 ;  /* 0x000000040b0a7c10 */ /* 0x000fe2000fffe80a */
[----:B------:R-:W-:Y:S01]  /*1870*/  IMAD.SHL.U32 R16, R6, 0x8, RZ ;  /* 0x0000000806107824 */ /* 0x000fe200078e00ff */
[----:B------:R-:W-:Y:S01]  /*1880*/  ISETP.GT.AND P0, PT, R3, RZ, PT ;  /* 0x000000ff0300720c */ /* 0x000fe20003f04270 */
[----:B------:R-:W-:Y:S01]  /*1890*/  IMAD.WIDE.U32 R12, R14, R6, R4 ;  /* 0x000000060e0c7225 */ /* 0x000fe200078e0004 */
[----:B------:R-:W-:-:S02]  /*18a0*/  SHF.L.U64.HI R11, R6, 0x3, R7 ;  /* 0x00000003060b7819 */ /* 0x000fc40000010207 */
[----:B------:R-:W-:Y:S01]  /*18b0*/  ISETP.GT.AND P3, PT, R10, RZ, P0 ;  /* 0x000000ff0a00720c */ /* 0x000fe20000764270 */
[----:B------:R-:W-:-:S04]  /*18c0*/  IMAD R19, R14, R7, R8 ;  /* 0x000000070e137224 */ /* 0x000fc800078e0208 */
[----:B------:R-:W-:Y:S01]  /*18d0*/  IMAD.IADD R19, R13, 0x1, R19 ;  /* 0x000000010d137824 */ /* 0x000fe200078e0213 */
[----:B------:R-:W-:Y:S07]  /*18e0*/  @!P1 BRA `(.L_x_28) ;  /* 0x0000002800cc9947 */ /* 0x000fee0003800000 */
[----:B------:R-:W-:Y:S01]  /*18f0*/  ULDC.64 UR6, c[0x0][0x630] ;  /* 0x00018c0000067ab9 */ /* 0x000fe20000000a00 */
[----:B------:R-:W-:Y:S01]  /*1900*/  ULDC.64 UR8, c[0x0][0x628] ;  /* 0x00018a0000087ab9 */ /* 0x000fe20000000a00 */
[----:B------:R-:W-:Y:S01]  /*1910*/  IMAD R13, R15, UR6, RZ ;  /* 0x000000060f0d7c24 */ /* 0x000fe2000f8e02ff */
[----:B------:R-:W-:Y:S01]  /*1920*/  ULDC.64 UR4, c[0x0][0x650] ;  /* 0x0001940000047ab9 */ /* 0x000fe20000000a00 */
[----:B------:R-:W-:-:S04]  /*1930*/  IMAD.WIDE.U32 R8, R14, UR6, R4 ;  /* 0x000000060e087c25 */ /* 0x000fc8000f8e0004 */
[----:B------:R-:W-:Y:S01]  /*1940*/  IMAD R13, R14, UR7, R13 ;  /* 0x000000070e0d7c24 */ /* 0x000fe2000f8e020d */
[----:B------:R-:W-:-:S03]  /*1950*/  LEA R6, P1, R8, UR8, 0x2 ;  /* 0x0000000808067c11 */ /* 0x000fc6000f8210ff */
[----:B------:R-:W-:-:S05]  /*1960*/  IMAD.IADD R7, R9, 0x1, R13 ;  /* 0x0000000109077824 */ /* 0x000fca00078e020d */
[----:B------:R-:W-:-:S05]  /*1970*/  LEA.HI.X R7, R8, UR9, R7, 0x2, P1 ;  /* 0x0000000908077c11 */ /* 0x000fca00088f1407 */
[----:B------:R-:W3:Y:S01]  /*1980*/  @P3 LDG.E.LTC128B R17, desc[UR12][R6.64] ;  /* 0x0000000c06113981 */ /* 0x000ee2000c1e1920 */
[----:B------:R-:W-:Y:S01]  /*1990*/  LEA R8, P4, R12, UR4, 0x2 ;  /* 0x000000040c087c11 */ /* 0x000fe2000f8810ff */
[----:B------:R-:W-:Y:S01]  /*19a0*/  BSSY B0, `(.L_x_29) ;  /* 0x000000b000007945 */ /* 0x000fe20003800000 */
[----:B------:R-:W-:-:S04]  /*19b0*/  ISETP.GT.AND P1, PT, R3, 0x1, PT ;  /* 0x000000010300780c */ /* 0x000fc80003f24270 */
[----:B------:R-:W-:Y:S02]  /*19c0*/  ISETP.GT.AND P2, PT, R10, RZ, P1 ;  /* 0x000000ff0a00720c */ /* 0x000fe40000f44270 */
[----:B---3--:R-:W-:-:S05]  /*19d0*/  LOP3.LUT R9, R17, 0xffffe000, RZ, 0xc0, !PT ;  /* 0xffffe00011097812 */ /* 0x008fca00078ec0ff */
[----:B------:R-:W-:-:S04]  /*19e0*/  FMUL R9, R9, R2 ;  /* 0x0000000209097220 */ /* 0x000fc80000400000 */
[----:B--2---:R-:W-:Y:S01]  /*19f0*/  FFMA R21, R24, R0, R9 ;  /* 0x0000000018157223 */ /* 0x004fe20000000009 */
[----:B------:R-:W-:-:S04]  /*1a00*/  LEA.HI.X R9, R12, UR5, R19, 0x2, P4 ;  /* 0x000000050c097c11 */ /* 0x000fc8000a0f1413 */
[----:B------:R-:W-:-:S05]  /*1a10*/  F2FP.TF32.F32.PACK_B R21, R21 ;  /* 0x00000015ff15723e */ /* 0x000fca00024050ff */
[----:B------:R0:W-:Y:S01]  /*1a20*/  @P3 STG.E desc[UR12][R8.64], R21 ;  /* 0x0000001508003986 */ /* 0x0001e2000c10190c */
[----:B------:R-:W-:Y:S05]  /*1a30*/  @!P2 BRA `(.L_x_30) ;  /* 0x000000000004a947 */ /* 0x000fea0003800000 */
[----:B------:R1:W5:Y:S02]  /*1a40*/  LDG.E.LTC128B R17, desc[UR12][R6.64+0x4] ;  /* 0x0000040c06117981 */ /* 0x000364000c1e1920 */
.L_x_30:
[----:B------:R-:W-:Y:S05]  /*1a50*/  BSYNC B0 ;  /* 0x0000000000007941 */ /* 0x000fea0003800000 */
.L_x_29:
[----:B------:R-:W-:Y:S01]  /*1a60*/  USHF.L.U32 UR5, UR6, 0x3, URZ ;  /* 0x0000000306057899 */ /* 0x000fe2000800063f */
[----:B0----5:R-:W-:Y:S01]  /*1a70*/  LOP3.LUT R21, R17, 0xffffe000, RZ, 0xc0, !PT ;  /* 0xffffe00011157812 */ /* 0x021fe200078ec0ff */
[----:B------:R-:W-:Y:S01]  /*1a80*/  USHF.L.U64.HI UR4, UR6, 0x3, UR7 ;  /* 0x0000000306047899 */ /* 0x000fe20008010207 */
[----:B------:R-:W-:-:S03]  /*1a90*/  ISETP.GT.AND P0, PT, R10, 0x8, P0 ;  /* 0x000000080a00780c */ /* 0x000fc60000704270 */
[----:B------:R-:W-:Y:S02]  /*1aa0*/  IMAD.U32 R18, RZ, RZ, UR5 ;  /* 0x00000005ff127e24 */ /* 0x000fe4000f8e00ff */
[----:B------:R-:W-:Y:S01]  /*1ab0*/  FMUL R12, R21, R2 ;  /* 0x00000002150c7220 */ /* 0x000fe20000400000 */
[----:B------:R-:W-:-:S03]  /*1ac0*/  IMAD.U32 R19, RZ, RZ, UR4 ;  /* 0x00000004ff137e24 */ /* 0x000fc6000f8e00ff */
[----:B------:R-:W-:Y:S01]  /*1ad0*/  FFMA R25, R25, R0, R12 ;  /* 0x0000000019197223 */ /* 0x000fe2000000000c */
[----:B------:R-:W-:-:S04]  /*1ae0*/  IMAD.WIDE.U32 R14, R14, UR6, R18 ;  /* 0x000000060e0e7c25 */ /* 0x000fc8000f8e0012 */
[----:B------:R-:W-:Y:S02]  /*1af0*/  F2FP.TF32.F32.PACK_B R25, R25 ;  /* 0x00000019ff19723e */ /* 0x000fe400024050ff */
[----:B------:R-:W-:-:S03]  /*1b00*/  IADD3 R14, P3, R4, R14, RZ ;  /* 0x0000000e040e7210 */ /* 0x000fc60007f7e0ff */
[----:B------:R0:W-:Y:S01]  /*1b10*/  @P2 STG.E desc[UR12][R8.64+0x4], R25 ;  /* 0x0000041908002986 */ /* 0x0001e2000c10190c */
[----:B------:R-:W-:Y:S02]  /*1b20*/  IADD3.X R5, R5, R13, R15, P3, !PT ;  /* 0x0000000d05057210 */ /* 0x000fe40001ffe40f */
[----:B------:R-:W-:-:S04]  /*1b30*/  LEA R4, P3, R14, UR8, 0x2 ;  /* 0x000000080e047c11 */ /* 0x000fc8000f8610ff */
[----:B------:R-:W-:-:S05]  /*1b40*/  LEA.HI.X R5, R14, UR9, R5, 0x2, P3 ;  /* 0x000000090e057c11 */ /* 0x000fca00098f1405 */
[----:B------:R-:W2:Y:S01]  /*1b50*/  @P0 LDG.E.LTC128B R17, desc[UR12][R4.64] ;  /* 0x0000000c04110981 */ /* 0x000ea2000c1e1920 */
[C---:B------:R-:W-:Y:S01]  /*1b60*/  SHF.L.U64.HI R11, R16.reuse, 0x2, R11 ;  /* 0x00000002100b7819 */ /* 0x040fe2000001020b */
[----:B------:R-:W-:Y:S01]  /*1b70*/  BSSY B0, `(.L_x_31) ;  /* 0x000000b000007945 */ /* 0x000fe20003800000 */
[----:B------:R-:W-:Y:S02]  /*1b80*/  LEA R12, P2, R16, R8, 0x2 ;  /* 0x00000008100c7211 */ /* 0x000fe400078410ff */
[----:B------:R-:W-:Y:S02]  /*1b90*/  ISETP.GT.AND P1, PT, R10, 0x8, P1 ;  /* 0x000000080a00780c */ /* 0x000fe40000f24270 */
[----:B--2---:R-:W-:-:S05]  /*1ba0*/  LOP3.LUT R13, R17, 0xffffe000, RZ, 0xc0, !PT ;  /* 0xffffe000110d7812 */ /* 0x004fca00078ec0ff */
[----:B------:R-:W-:-:S04]  /*1bb0*/  FMUL R13, R13, R2 ;  /* 0x000000020d0d7220 */ /* 0x000fc80000400000 */
[----:B------:R-:W-:Y:S01]  /*1bc0*/  FFMA R15, R26, R0, R13 ;  /* 0x000000001a0f7223 */ /* 0x000fe2000000000d */
[----:B------:R-:W-:-:S04]  /*1bd0*/  IMAD.X R13, R11, 0x1, R9, P2 ;  /* 0x000000010b0d7824 */ /* 0x000fc800010e0609 */
[----:B------:R-:W-:-:S05]  /*1be0*/  F2FP.TF32.F32.PACK_B R15, R15 ;  /* 0x0000000fff0f723e */ /* 0x000fca00024050ff */
[----:B------:R0:W-:Y:S01]  /*1bf0*/  @P0 STG.E desc[UR12][R12.64], R15 ;  /* 0x0000000f0c000986 */ /* 0x0001e2000c10190c */
[----:B------:R-:W-:Y:S05]  /*1c00*/  @!P1 BRA `(.L_x_32) ;  /* 0x0000000000049947 */ /* 0x000fea0003800000 */
[----:B------:R2:W5:Y:S02]  /*1c10*/  LDG.E.LTC128B R17, desc[UR12][R4.64+0x4] ;  /* 0x0000040c04117981 */ /* 0x000564000c1e1920 */
.L_x_32:
[----:B------:R-:W-:Y:S05]  /*1c20*/  BSYNC B0 ;  /* 0x0000000000007941 */ /* 0x000fea0003800000 */
.L_x_31:
[----:B-----5:R-:W-:Y:S01]  /*1c30*/  LOP3.LUT R11, R17, 0xffffe000, RZ, 0xc0, !PT ;  /* 0xffffe000110b7812 */ /* 0x020fe200078ec0ff */
[----:B------:R-:W-:Y:S01]  /*1c40*/  BSSY B0, `(.L_x_33) ;  /* 0x0000009000007945 */ /* 0x000fe20003800000 */
[----:B------:R-:W-:-:S03]  /*1c50*/  ISETP.GT.AND P0, PT, R3, 0x8, PT ;  /* 0x000000080300780c */ /* 0x000fc60003f04270 */
[----:B------:R-:W-:Y:S01]  /*1c60*/  FMUL R14, R11, R2 ;  /* 0x000000020b0e7220 */ /* 0x000fe20000400000 */
[----:B------:R-:W-:-:S03]  /*1c70*/  ISETP.GT.AND P2, PT, R10, RZ, P0 ;  /* 0x000000ff0a00720c */ /* 0x000fc60000744270 */
[----:B------:R-:W-:-:S05]  /*1c80*/  FFMA R27, R27, R0, R14 ;  /* 0x000000001b1b7223 */ /* 0x000fca000000000e */
[----:B------:R-:W-:-:S05]  /*1c90*/  F2FP.TF32.F32.PACK_B R27, R27 ;  /* 0x0000001bff1b723e */ /* 0x000fca00024050ff */
[----:B------:R3:W-:Y:S01]  /*1ca0*/  @P1 STG.E desc[UR12][R12.64+0x4], R27 ;  /* 0x0000041b0c001986 */ /* 0x0007e2000c10190c */
[----:B------:R-:W-:Y:S05]  /*1cb0*/  @!P2 BRA `(.L_x_34) ;  /* 0x000000000004a947 */ /* 0x000fea0003800000 */
[----:B------:R4:W5:Y:S02]  /*1cc0*/  LDG.E.LTC128B R17, desc[UR12][R6.64+0x20] ;  /* 0x0000200c06117981 */ /* 0x000964000c1e1920 */
.L_x_34:
[----:B------:R-:W-:Y:S05]  /*1cd0*/  BSYNC B0 ;  /* 0x0000000000007941 */ /* 0x000fea0003800000 */
.L_x_33:
        /* <DEDUP_REMOVED lines=10> */
.L_x_36:
[----:B------:R-:W-:Y:S05]  /*1d80*/  BSYNC B0 ;  /* 0x0000000000007941 */ /* 0x000fea0003800000 */
.L_x_35:
[----:B0----5:R-:W-:Y:S01]  /*1d90*/  LOP3.LUT R11, R17, 0xffffe000, RZ, 0xc0, !PT ;  /* 0xffffe000110b7812 */ /* 0x021fe200078ec0ff */
[----:B------:R-:W-:Y:S01]  /*1da0*/  BSSY B0, `(.L_x_37) ;  /* 0x0000008000007945 */ /* 0x000fe20003800000 */
[----:B------:R-:W-:-:S03]  /*1db0*/  ISETP.GT.AND P0, PT, R10, 0x8, P0 ;  /* 0x000000080a00780c */ /* 0x000fc60000704270 */
[----:B------:R-:W-:-:S04]  /*1dc0*/  FMUL R14, R11, R2 ;  /* 0x000000020b0e7220 */ /* 0x000fc80000400000 */
[----:B------:R-:W-:-:S05]  /*1dd0*/  FFMA R29, R29, R0, R14 ;  /* 0x000000001d1d7223 */ /* 0x000fca000000000e */
[----:B------:R-:W-:-:S05]  /*1de0*/  F2FP.TF32.F32.PACK_B R29, R29 ;  /* 0x0000001dff1d723e */ /* 0x000fca00024050ff */
[----:B------:R0:W-:Y:S01]  /*1df0*/  @P3 STG.E desc[UR12][R8.64+0x24], R29 ;  /* 0x0000241d08003986 */ /* 0x0001e2000c10190c */
[----:B------:R-:W-:Y:S05]  /*1e00*/  @!P0 BRA `(.L_x_38) ;  /* 0x0000000000048947 */ /* 0x000fea0003800000 */
[----:B------:R0:W5:Y:S02]  /*1e10*/  LDG.E.LTC128B R17, desc[UR12][R4.64+0x20] ;  /* 0x0000200c04117981 */ /* 0x000164000c1e1920 */
.L_x_38:
[----:B------:R-:W-:Y:S05]  /*1e20*/  BSYNC B0 ;  /* 0x0000000000007941 */ /* 0x000fea0003800000 */
.L_x_37:
[----:B-----5:R-:W-:Y:S01]  /*1e30*/  LOP3.LUT R11, R17, 0xffffe000, RZ, 0xc0, !PT ;  /* 0xffffe000110b7812 */ /* 0x020fe200078ec0ff */
        /* <DEDUP_REMOVED lines=8> */
.L_x_40:
[----:B------:R-:W-:Y:S05]  /*1ec0*/  BSYNC B0 ;  /* 0x0000000000007941 */ /* 0x000fea0003800000 */
.L_x_39:
[----:B0----5:R-:W-:Y:S01]  /*1ed0*/  LOP3.LUT R11, R17, 0xffffe000, RZ, 0xc0, !PT ;  /* 0xffffe000110b7812 */ /* 0x021fe200078ec0ff */
        /* <DEDUP_REMOVED lines=9> */
.L_x_42:
[----:B------:R-:W-:Y:S05]  /*1f70*/  BSYNC B0 ;  /* 0x0000000000007941 */ /* 0x000fea0003800000 */
.L_x_41:
        /* <DEDUP_REMOVED lines=10> */
.L_x_44:
[----:B------:R-:W-:Y:S05]  /*2020*/  BSYNC B0 ;  /* 0x0000000000007941 */ /* 0x000fea0003800000 */
.L_x_43:
        /* <DEDUP_REMOVED lines=9> */
.L_x_46:
[----:B------:R-:W-:Y:S05]  /*20c0*/  BSYNC B0 ;  /* 0x0000000000007941 */ /* 0x000fea0003800000 */
.L_x_45:
        /* <DEDUP_REMOVED lines=9> */
.L_x_48:
[----:B------:R-:W-:Y:S05]  /*2160*/  BSYNC B0 ;  /* 0x0000000000007941 */ /* 0x000fea0003800000 */
.L_x_47:
        /* <DEDUP_REMOVED lines=10> */
.L_x_50:
[----:B------:R-:W-:Y:S05]  /*2210*/  BSYNC B0 ;  /* 0x0000000000007941 */ /* 0x000fea0003800000 */
.L_x_49:
        /* <DEDUP_REMOVED lines=10> */
.L_x_52:
[----:B------:R-:W-:Y:S05]  /*22c0*/  BSYNC B0 ;  /* 0x0000000000007941 */ /* 0x000fea0003800000 */
.L_x_51:
        /* <DEDUP_REMOVED lines=9> */
.L_x_54:
[----:B------:R-:W-:Y:S05]  /*2360*/  BSYNC B0 ;  /* 0x0000000000007941 */ /* 0x000fea0003800000 */
.L_x_53:
        /* <DEDUP_REMOVED lines=9> */
.L_x_56:
[----:B------:R-:W-:Y:S05]  /*2400*/  BSYNC B0 ;  /* 0x0000000000007941 */ /* 0x000fea0003800000 */
.L_x_55:
        /* <DEDUP_REMOVED lines=10> */
.L_x_58:
[----:B------:R-:W-:Y:S05]  /*24b0*/  BSYNC B0 ;  /* 0x0000000000007941 */ /* 0x000fea0003800000 */
.L_x_57:
        /* <DEDUP_REMOVED lines=10> */
.L_x_60:
[----:B------:R-:W-:Y:S05]  /*2560*/  BSYNC B0 ;  /* 0x0000000000007941 */ /* 0x000fea0003800000 */
.L_x_59:
        /* <DEDUP_REMOVED lines=9> */
.L_x_62:
[----:B------:R-:W-:Y:S05]  /*2600*/  BSYNC B0 ;  /* 0x0000000000007941 */ /* 0x000fea0003800000 */
.L_x_61:
        /* <DEDUP_REMOVED lines=9> */
.L_x_64:
[----:B------:R-:W-:Y:S05]  /*26a0*/  BSYNC B0 ;  /* 0x0000000000007941 */ /* 0x000fea0003800000 */
.L_x_63:
        /* <DEDUP_REMOVED lines=10> */
.L_x_66:
[----:B------:R-:W-:Y:S05]  /*2750*/  BSYNC B0 ;  /* 0x0000000000007941 */ /* 0x000fea0003800000 */
.L_x_65:
        /* <DEDUP_REMOVED lines=10> */
.L_x_68:
[----:B------:R-:W-:Y:S05]  /*2800*/  BSYNC B0 ;  /* 0x0000000000007941 */ /* 0x000fea0003800000 */
.L_x_67:
        /* <DEDUP_REMOVED lines=9> */
.L_x_70:
[----:B------:R-:W-:Y:S05]  /*28a0*/  BSYNC B0 ;  /* 0x0000000000007941 */ /* 0x000fea0003800000 */
.L_x_69:
        /* <DEDUP_REMOVED lines=9> */
.L_x_72:
[----:B------:R-:W-:Y:S05]  /*2940*/  BSYNC B0 ;  /* 0x0000000000007941 */ /* 0x000fea0003800000 */
.L_x_71:
        /* <DEDUP_REMOVED lines=10> */
.L_x_74:
[----:B------:R-:W-:Y:S05]  /*29f0*/  BSYNC B0 ;  /* 0x0000000000007941 */ /* 0x000fea0003800000 */
.L_x_73:
        /* <DEDUP_REMOVED lines=10> */
.L_x_76:
[----:B------:R-:W-:Y:S05]  /*2aa0*/  BSYNC B0 ;  /* 0x0000000000007941 */ /* 0x000fea0003800000 */
.L_x_75:
        /* <DEDUP_REMOVED lines=9> */
.L_x_78:
[----:B------:R-:W-:Y:S05]  /*2b40*/  BSYNC B0 ;  /* 0x0000000000007941 */ /* 0x000fea0003800000 */
.L_x_77:
        /* <DEDUP_REMOVED lines=9> */
.L_x_80:
[----:B------:R-:W-:Y:S05]  /*2be0*/  BSYNC B0 ;  /* 0x0000000000007941 */ /* 0x000fea0003800000 */
.L_x_79:
        /* <DEDUP_REMOVED lines=10> */
.L_x_82:
[----:B------:R-:W-:Y:S05]  /*2c90*/  BSYNC B0 ;  /* 0x0000000000007941 */ /* 0x000fea0003800000 */
.L_x_81:
        /* <DEDUP_REMOVED lines=10> */
.L_x_84:
[----:B------:R-:W-:Y:S05]  /*2d40*/  BSYNC B0 ;  /* 0x0000000000007941 */ /* 0x000fea0003800000 */
.L_x_83:
        /* <DEDUP_REMOVED lines=9> */
.L_x_86:
[----:B------:R-:W-:Y:S05]  /*2de0*/  BSYNC B0 ;  /* 0x0000000000007941 */ /* 0x000fea0003800000 */
.L_x_85:
        /* <DEDUP_REMOVED lines=9> */
.L_x_88:
[----:B------:R-:W-:Y:S05]  /*2e80*/  BSYNC B0 ;  /* 0x0000000000007941 */ /* 0x000fea0003800000 */
.L_x_87:
        /* <DEDUP_REMOVED lines=10> */
.L_x_90:
[----:B------:R-:W-:Y:S05]  /*2f30*/  BSYNC B0 ;  /* 0x0000000000007941 */ /* 0x000fea0003800000 */
.L_x_89:
        /* <DEDUP_REMOVED lines=10> */
.L_x_92:
[----:B------:R-:W-:Y:S05]  /*2fe0*/  BSYNC B0 ;  /* 0x0000000000007941 */ /* 0x000fea0003800000 */
.L_x_91:
        /* <DEDUP_REMOVED lines=9> */
.L_x_94:
[----:B------:R-:W-:Y:S05]  /*3080*/  BSYNC B0 ;  /* 0x0000000000007941 */ /* 0x000fea0003800000 */
.L_x_93:
        /* <DEDUP_REMOVED lines=9> */
.L_x_96:
[----:B------:R-:W-:Y:S05]  /*3120*/  BSYNC B0 ;  /* 0x0000000000007941 */ /* 0x000fea0003800000 */
.L_x_95:
        /* <DEDUP_REMOVED lines=10> */
.L_x_98:
[----:B------:R-:W-:Y:S05]  /*31d0*/  BSYNC B0 ;  /* 0x0000000000007941 */ /* 0x000fea0003800000 */
.L_x_97:
        /* <DEDUP_REMOVED lines=10> */
.L_x_100:
[----:B------:R-:W-:Y:S05]  /*3280*/  BSYNC B0 ;  /* 0x0000000000007941 */ /* 0x000fea0003800000 */
.L_x_99:
        /* <DEDUP_REMOVED lines=9> */
.L_x_102:
[----:B------:R-:W-:Y:S05]  /*3320*/  BSYNC B0 ;  /* 0x0000000000007941 */ /* 0x000fea0003800000 */
.L_x_101:
        /* <DEDUP_REMOVED lines=9> */
.L_x_104:
[----:B------:R-:W-:Y:S05]  /*33c0*/  BSYNC B0 ;  /* 0x0000000000007941 */ /* 0x000fea0003800000 */
.L_x_103:
        /* <DEDUP_REMOVED lines=10> */
.L_x_106:
[----:B------:R-:W-:Y:S05]  /*3470*/  BSYNC B0 ;  /* 0x0000000000007941 */ /* 0x000fea0003800000 */
.L_x_105:
        /* <DEDUP_REMOVED lines=10> */
.L_x_108:
[----:B------:R-:W-:Y:S05]  /*3520*/  BSYNC B0 ;  /* 0x0000000000007941 */ /* 0x000fea0003800000 */
.L_x_107:
        /* <DEDUP_REMOVED lines=9> */
.L_x_110:
[----:B------:R-:W-:Y:S05]  /*35c0*/  BSYNC B0 ;  /* 0x0000000000007941 */ /* 0x000fea0003800000 */
.L_x_109:
        /* <DEDUP_REMOVED lines=9> */
.L_x_112:
[----:B------:R-:W-:Y:S05]  /*3660*/  BSYNC B0 ;  /* 0x0000000000007941 */ /* 0x000fea0003800000 */
.L_x_111:
        /* <DEDUP_REMOVED lines=10> */
.L_x_114:
[----:B------:R-:W-:Y:S05]  /*3710*/  BSYNC B0 ;  /* 0x0000000000007941 */ /* 0x000fea0003800000 */
.L_x_113:
        /* <DEDUP_REMOVED lines=10> */
.L_x_116:
[----:B------:R-:W-:Y:S05]  /*37c0*/  BSYNC B0 ;  /* 0x0000000000007941 */ /* 0x000fea0003800000 */
.L_x_115:
        /* <DEDUP_REMOVED lines=9> */
.L_x_118:
[----:B------:R-:W-:Y:S05]  /*3860*/  BSYNC B0 ;  /* 0x0000000000007941 */ /* 0x000fea0003800000 */
.L_x_117:
        /* <DEDUP_REMOVED lines=9> */
.L_x_120:
[----:B------:R-:W-:Y:S05]  /*3900*/  BSYNC B0 ;  /* 0x0000000000007941 */ /* 0x000fea0003800000 */
.L_x_119:
        /* <DEDUP_REMOVED lines=10> */
.L_x_122:
[----:B------:R-:W-:Y:S05]  /*39b0*/  BSYNC B0 ;  /* 0x0000000000007941 */ /* 0x000fea0003800000 */
.L_x_121:
        /* <DEDUP_REMOVED lines=10> */
.L_x_124:
[----:B------:R-:W-:Y:S05]  /*3a60*/  BSYNC B0 ;  /* 0x0000000000007941 */ /* 0x000fea0003800000 */
.L_x_123:
        /* <DEDUP_REMOVED lines=9> */
.L_x_126:
[----:B------:R-:W-:Y:S05]  /*3b00*/  BSYNC B0 ;  /* 0x0000000000007941 */ /* 0x000fea0003800000 */
.L_x_125:
        /* <DEDUP_REMOVED lines=9> */
.L_x_128:
[----:B------:R-:W-:Y:S05]  /*3ba0*/  BSYNC B0 ;  /* 0x0000000000007941 */ /* 0x000fea0003800000 */
.L_x_127:
        /* <DEDUP_REMOVED lines=10> */
.L_x_130:
[----:B------:R-:W-:Y:S05]  /*3c50*/  BSYNC B0 ;  /* 0x0000000000007941 */ /* 0x000fea0003800000 */
.L_x_129:
        /* <DEDUP_REMOVED lines=10> */
.L_x_132:
[----:B------:R-:W-:Y:S05]  /*3d00*/  BSYNC B0 ;  /* 0x0000000000007941 */ /* 0x000fea0003800000 */
.L_x_131:
        /* <DEDUP_REMOVED lines=9> */
.L_x_134:
[----:B------:R-:W-:Y:S05]  /*3da0*/  BSYNC B0 ;  /* 0x0000000000007941 */ /* 0x000fea0003800000 */
.L_x_133:
        /* <DEDUP_REMOVED lines=9> */
.L_x_136:
[----:B------:R-:W-:Y:S05]  /*3e40*/  BSYNC B0 ;  /* 0x0000000000007941 */ /* 0x000fea0003800000 */
.L_x_135:
        /* <DEDUP_REMOVED lines=10> */
.L_x_138:
[----:B------:R-:W-:Y:S05]  /*3ef0*/  BSYNC B0 ;  /* 0x0000000000007941 */ /* 0x000fea0003800000 */
.L_x_137:
        /* <DEDUP_REMOVED lines=10> */
.L_x_140:
[----:B------:R-:W-:Y:S05]  /*3fa0*/  BSYNC B0 ;  /* 0x0000000000007941 */ /* 0x000fea0003800000 */
.L_x_139:
        /* <DEDUP_REMOVED lines=9> */
.L_x_142:
[----:B------:R-:W-:Y:S05]  /*4040*/  BSYNC B0 ;  /* 0x0000000000007941 */ /* 0x000fea0003800000 */
.L_x_141:
        /* <DEDUP_REMOVED lines=9> */
.L_x_144:
[----:B------:R-:W-:Y:S05]  /*40e0*/  BSYNC B0 ;  /* 0x0000000000007941 */ /* 0x000fea0003800000 */
.L_x_143:
        /* <DEDUP_REMOVED lines=10> */
.L_x_146:
[----:B------:R-:W-:Y:S05]  /*4190*/  BSYNC B0 ;  /* 0x0000000000007941 */ /* 0x000fea0003800000 */
.L_x_145:
        /* <DEDUP_REMOVED lines=10> */
.L_x_148:
[----:B------:R-:W-:Y:S05]  /*4240*/  BSYNC B0 ;  /* 0x0000000000007941 */ /* 0x000fea0003800000 */
.L_x_147:
[----:B-----5:R-:W-:Y:S01]  /*4250*/  LOP3.LUT R3, R17, 0xffffe000, RZ, 0xc0, !PT ;  /* 0xffffe00011037812 */ /* 0x020fe200078ec0ff */
[----:B------:R-:W-:Y:S01]  /*4260*/  BSSY B0, `(.L_x_149) ;  /* 0x0000008000007945 */ /* 0x000fe20003800000 */
[----:B------:R-:W-:-:S03]  /*4270*/  ISETP.GT.AND P0, PT, R10, 0x8, P0 ;  /* 0x000000080a00780c */ /* 0x000fc60000704270 */
[----:B01--4-:R-:W-:-:S04]  /*4280*/  FMUL R6, R3, R2 ;  /* 0x0000000203067220 */ /* 0x013fc80000400000 */
[----:B------:R-:W-:-:S05]  /*4290*/  FFMA R85, R85, R0, R6 ;  /* 0x0000000055557223 */ /* 0x000fca0000000006 */
[----:B------:R-:W-:-:S05]  /*42a0*/  F2FP.TF32.F32.PACK_B R85, R85 ;  /* 0x00000055ff55723e */ /* 0x000fca00024050ff */
[----:B------:R0:W-:Y:S01]  /*42b0*/  @P3 STG.E desc[UR12][R8.64+0x1e4], R85 ;  /* 0x0001e45508003986 */ /* 0x0001e2000c10190c */
[----:B------:R-:W-:Y:S05]  /*42c0*/  @!P0 BRA `(.L_x_150) ;  /* 0x0000000000048947 */ /* 0x000fea0003800000 */
[----:B------:R1:W5:Y:S02]  /*42d0*/  LDG.E.LTC128B R17, desc[UR12][R4.64+0x1e0] ;  /* 0x0001e00c04117981 */ /* 0x000364000c1e1920 */
.L_x_150:
[----:B------:R-:W-:Y:S05]  /*42e0*/  BSYNC B0 ;  /* 0x0000000000007941 */ /* 0x000fea0003800000 */
.L_x_149:
[----:B-----5:R-:W-:Y:S01]  /*42f0*/  LOP3.LUT R3, R17, 0xffffe000, RZ, 0xc0, !PT ;  /* 0xffffe00011037812 */ /* 0x020fe200078ec0ff */
[----:B------:R-:W-:Y:S01]  /*4300*/  @P0 IMAD.MOV.U32 R6, RZ, RZ, R12 ;  /* 0x000000ffff060224 */ /* 0x000fe200078e000c */
[----:B------:R-:W-:Y:S01]  /*4310*/  ISETP.GT.AND P1, PT, R10, 0x8, P1 ;  /* 0x000000080a00780c */ /* 0x000fe20000f24270 */
[----:B------:R-:W-:Y:S01]  /*4320*/  @P0 IMAD.MOV.U32 R7, RZ, RZ, R13 ;  /* 0x000000ffff070224 */ /* 0x000fe200078e000d */
[----:B------:R-:W-:Y:S01]  /*4330*/  BSSY B0, `(.L_x_151) ;  /* 0x0000007000007945 */ /* 0x000fe20003800000 */
[----:B------:R-:W-:-:S04]  /*4340*/  FMUL R3, R3, R2 ;  /* 0x0000000203037220 */ /* 0x000fc80000400000 */
[----:B------:R-:W-:-:S05]  /*4350*/  FFMA R3, R86, R0, R3 ;  /* 0x0000000056037223 */ /* 0x000fca0000000003 */
[----:B------:R-:W-:-:S05]  /*4360*/  F2FP.TF32.F32.PACK_B R3, R3 ;  /* 0x00000003ff03723e */ /* 0x000fca00024050ff */
[----:B------:R4:W-:Y:S01]  /*4370*/  @P0 STG.E desc[UR12][R6.64+0x1e0], R3 ;  /* 0x0001e00306000986 */ /* 0x0009e2000c10190c */
[----:B------:R-:W-:Y:S05]  /*4380*/  @!P1 BRA `(.L_x_152) ;  /* 0x0000000000049947 */ /* 0x000fea0003800000 */
[----:B------:R0:W5:Y:S02]  /*4390*/  LDG.E.LTC128B R17, desc[UR12][R4.64+0x1e4] ;  /* 0x0001e40c04117981 */ /* 0x000164000c1e1920 */
.L_x_152:
[----:B------:R-:W-:Y:S05]  /*43a0*/  BSYNC B0 ;  /* 0x0000000000007941 */ /* 0x000fea0003800000 */
.L_x_151:
[----:B-----5:R-:W-:-:S05]  /*43b0*/  LOP3.LUT R17, R17, 0xffffe000, RZ, 0xc0, !PT ;  /* 0xffffe00011117812 */ /* 0x020fca00078ec0ff */
[----:B------:R-:W-:-:S04]  /*43c0*/  FMUL R2, R17, R2 ;  /* 0x0000000211027220 */ /* 0x000fc80000400000 */
[----:B------:R-:W-:Y:S01]  /*43d0*/  FFMA R2, R87, R0, R2 ;  /* 0x0000000057027223 */ /* 0x000fe20000000002 */
[----:B------:R-:W-:Y:S06]  /*43e0*/  @!P1 EXIT ;  /* 0x000000000000994d */ /* 0x000fec0003800000 */
[----:B----4-:R-:W-:-:S05]  /*43f0*/  F2FP.TF32.F32.PACK_B R3, R2 ;  /* 0x00000002ff03723e */ /* 0x010fca00024050ff */
[----:B------:R-:W-:Y:S01]  /*4400*/  STG.E desc[UR12][R12.64+0x1e4], R3 ;  /* 0x0001e4030c007986 */ /* 0x000fe2000c10190c */
[----:B------:R-:W-:Y:S05]  /*4410*/  EXIT ;  /* 0x000000000000794d */ /* 0x000fea0003800000 */
.L_x_28:
[----:B------:R-:W-:Y:S01]  /*4420*/  ULDC.64 UR4, c[0x0][0x650] ;  /* 0x0001940000047ab9 */ /* 0x000fe20000000a00 */
[-C--:B--2---:R-:W-:Y:S01]  /*4430*/  FMUL R9, R24, R0.reuse ;  /* 0x0000000018097220 */ /* 0x084fe20000400000 */
[----:B------:R-:W-:Y:S01]  /*4440*/  LEA R4, P1, R12, UR4, 0x2 ;  /* 0x000000040c047c11 */ /* 0x000fe2000f8210ff */
[-C--:B------:R-:W-:Y:S01]  /*4450*/  FMUL R25, R25, R0.reuse ;  /* 0x0000000019197220 */ /* 0x080fe20000400000 */
[----:B------:R-:W-:Y:S01]  /*4460*/  ISETP.GT.AND P2, PT, R3, 0x1, PT ;  /* 0x000000010300780c */ /* 0x000fe20003f44270 */
[-C--:B------:R-:W-:Y:S01]  /*4470*/  FMUL R13, R26, R0.reuse ;  /* 0x000000001a0d7220 */ /* 0x080fe20000400000 */
[----:B------:R-:W-:Y:S01]  /*4480*/  F2FP.TF32.F32.PACK_B R9, R9 ;  /* 0x00000009ff09723e */ /* 0x000fe200024050ff */
[-C--:B------:R-:W-:Y:S01]  /*4490*/  FMUL R27, R27, R0.reuse ;  /* 0x000000001b1b7220 */ /* 0x080fe20000400000 */
[----:B------:R-:W-:Y:S01]  /*44a0*/  LEA.HI.X R5, R12, UR5, R19, 0x2, P1 ;  /* 0x000000050c057c11 */ /* 0x000fe200088f1413 */
[-C--:B------:R-:W-:Y:S01]  /*44b0*/  FMUL R29, R29, R0.reuse ;  /* 0x000000001d1d7220 */ /* 0x080fe20000400000 */
[C---:B------:R-:W-:Y:S01]  /*44c0*/  ISETP.GT.AND P4, PT, R10.reuse, RZ, P2 ;  /* 0x000000ff0a00720c */ /* 0x040fe20001784270 */
[-C--:B------:R-:W-:Y:S01]  /*44d0*/  FMUL R31, R31, R0.reuse ;  /* 0x000000001f1f7220 */ /* 0x080fe20000400000 */
[----:B------:R-:W-:Y:S01]  /*44e0*/  ISETP.GT.AND P1, PT, R10, 0x8, P0 ;  /* 0x000000080a00780c */ /* 0x000fe20000724270 */
[----:B------:R0:W-:Y:S01]  /*44f0*/  @P3 STG.E desc[UR12][R4.64], R9 ;  /* 0x0000000904003986 */ /* 0x0001e2000c10190c */
[C---:B------:R-:W-:Y:S01]  /*4500*/  SHF.L.U64.HI R11, R16.reuse, 0x2, R11 ;  /* 0x00000002100b7819 */ /* 0x040fe2000001020b */
[----:B------:R-:W-:Y:S01]  /*4510*/  FMUL R33, R33, R0 ;  /* 0x0000000021217220 */ /* 0x000fe20000400000 */
[----:B------:R-:W-:Y:S01]  /*4520*/  LEA R6, P3, R16, R4, 0x2 ;  /* 0x0000000410067211 */ /* 0x000fe200078610ff */
[-C--:B------:R-:W-:Y:S01]  /*4530*/  FMUL R35, R35, R0.reuse ;  /* 0x0000000023237220 */ /* 0x080fe20000400000 */
[----:B------:R-:W-:Y:S01]  /*4540*/  ISETP.GT.AND P2, PT, R10, 0x8, P2 ;  /* 0x000000080a00780c */ /* 0x000fe20001744270 */
[-C--:B------:R-:W-:Y:S01]  /*4550*/  FMUL R37, R37, R0.reuse ;  /* 0x0000000025257220 */ /* 0x080fe20000400000 */
[----:B------:R-:W-:Y:S01]  /*4560*/  F2FP.TF32.F32.PACK_B R25, R25 ;  /* 0x00000019ff19723e */ /* 0x000fe200024050ff */
[----:B------:R-:W-:Y:S01]  /*4570*/  IMAD.X R7, R11, 0x1, R5, P3 ;  /* 0x000000010b077824 */ /* 0x000fe200018e0605 */
[----:B------:R-:W-:Y:S01]  /*4580*/  F2FP.TF32.F32.PACK_B R13, R13 ;  /* 0x0000000dff0d723e */ /* 0x000fe200024050ff */
[-C--:B------:R-:W-:Y:S01]  /*4590*/  FMUL R11, R30, R0.reuse ;  /* 0x000000001e0b7220 */ /* 0x080fe20000400000 */
[C---:B------:R-:W-:Y:S01]  /*45a0*/  ISETP.GT.AND P0, PT, R3.reuse, 0x8, PT ;  /* 0x000000080300780c */ /* 0x040fe20003f04270 */
[----:B------:R-:W-:Y:S01]  /*45b0*/  @P4 STG.E desc[UR12][R4.64+0x4], R25 ;  /* 0x0000041904004986 */ /* 0x000fe2000c10190c */
[----:B------:R-:W-:Y:S01]  /*45c0*/  ISETP.GT.AND P3, PT, R3, 0x9, PT ;  /* 0x000000090300780c */ /* 0x000fe20003f64270 */
[-C--:B0-----:R-:W-:Y:S01]  /*45d0*/  FMUL R9, R28, R0.reuse ;  /* 0x000000001c097220 */ /* 0x081fe20000400000 */
[C---:B------:R-:W-:Y:S01]  /*45e0*/  ISETP.GT.AND P4, PT, R10.reuse, RZ, P0 ;  /* 0x000000ff0a00720c */ /* 0x040fe20000784270 */
[----:B------:R0:W-:Y:S01]  /*45f0*/  @P1 STG.E desc[UR12][R6.64], R13 ;  /* 0x0000000d06001986 */ /* 0x0001e2000c10190c */
[----:B------:R-:W-:Y:S01]  /*4600*/  F2FP.TF32.F32.PACK_B R27, R27 ;  /* 0x0000001bff1b723e */ /* 0x000fe200024050ff */
[-C--:B------:R-:W-:Y:S01]  /*4610*/  FMUL R39, R39, R0.reuse ;  /* 0x0000000027277220 */ /* 0x080fe20000400000 */
[C---:B------:R-:W-:Y:S01]  /*4620*/  ISETP.GT.AND P1, PT, R10.reuse, RZ, P3 ;  /* 0x000000ff0a00720c */ /* 0x040fe20001f24270 */
[-C--:B------:R-:W-:Y:S01]  /*4630*/  FMUL R41, R41, R0.reuse ;  /* 0x0000000029297220 */ /* 0x080fe20000400000 */
[----:B------:R-:W-:Y:S01]  /*4640*/  F2FP.TF32.F32.PACK_B R9, R9 ;  /* 0x00000009ff09723e */ /* 0x000fe200024050ff */
[----:B------:R-:W-:Y:S01]  /*4650*/  @P2 STG.E desc[UR12][R6.64+0x4], R27 ;  /* 0x0000041b06002986 */ /* 0x000fe2000c10190c */
[C---:B------:R-:W-:Y:S01]  /*4660*/  ISETP.GT.AND P2, PT, R10.reuse, 0x8, P0 ;  /* 0x000000080a00780c */ /* 0x040fe20000744270 */
[-C--:B------:R-:W-:Y:S01]  /*4670*/  FMUL R43, R43, R0.reuse ;  /* 0x000000002b2b7220 */ /* 0x080fe20000400000 */
[----:B------:R-:W-:Y:S01]  /*4680*/  ISETP.GT.AND P0, PT, R3, 0x10, PT ;  /* 0x000000100300780c */ /* 0x000fe20003f04270 */
[-C--:B------:R-:W-:Y:S01]  /*4690*/  FMUL R45, R45, R0.reuse ;  /* 0x000000002d2d7220 */ /* 0x080fe20000400000 */
[----:B------:R-:W-:Y:S01]  /*46a0*/  F2FP.TF32.F32.PACK_B R29, R29 ;  /* 0x0000001dff1d723e */ /* 0x000fe200024050ff */
[----:B------:R1:W-:Y:S01]  /*46b0*/  @P4 STG.E desc[UR12][R4.64+0x20], R9 ;  /* 0x0000200904004986 */ /* 0x0003e2000c10190c */
[----:B------:R-:W-:Y:S01]  /*46c0*/  ISETP.GT.AND P3, PT, R10, 0x8, P3 ;  /* 0x000000080a00780c */ /* 0x000fe20001f64270 */
[-C--:B0-----:R-:W-:Y:S01]  /*46d0*/  FMUL R13, R34, R0.reuse ;  /* 0x00000000220d7220 */ /* 0x081fe20000400000 */
[C---:B------:R-:W-:Y:S01]  /*46e0*/  ISETP.GT.AND P5, PT, R10.reuse, RZ, P0 ;  /* 0x000000ff0a00720c */ /* 0x040fe200007a4270 */
[----:B------:R-:W-:Y:S01]  /*46f0*/  @P1 STG.E desc[UR12][R4.64+0x24], R29 ;  /* 0x0000241d04001986 */ /* 0x000fe2000c10190c */
[----:B------:R-:W-:Y:S01]  /*4700*/  F2FP.TF32.F32.PACK_B R11, R11 ;  /* 0x0000000bff0b723e */ /* 0x000fe200024050ff */
[-C--:B------:R-:W-:Y:S01]  /*4710*/  FMUL R47, R47, R0.reuse ;  /* 0x000000002f2f7220 */ /* 0x080fe20000400000 */
[----:B------:R-:W-:Y:S01]  /*4720*/  ISETP.GT.AND P1, PT, R3, 0x11, PT ;  /* 0x000000110300780c */ /* 0x000fe20003f24270 */
[-C--:B------:R-:W-:Y:S01]  /*4730*/  FMUL R49, R49, R0.reuse ;  /* 0x0000000031317220 */ /* 0x080fe20000400000 */
[----:B------:R-:W-:Y:S01]  /*4740*/  F2FP.TF32.F32.PACK_B R31, R31 ;  /* 0x0000001fff1f723e */ /* 0x000fe200024050ff */
[----:B------:R0:W-:Y:S01]  /*4750*/  @P2 STG.E desc[UR12][R6.64+0x20], R11 ;  /* 0x0000200b06002986 */ /* 0x0001e2000c10190c */
[----:B------:R-:W-:Y:S01]  /*4760*/  ISETP.GT.AND P4, PT, R10, RZ, P1 ;  /* 0x000000ff0a00720c */ /* 0x000fe20000f84270 */
[-C--:B-1----:R-:W-:Y:S01]  /*4770*/  FMUL R9, R32, R0.reuse ;  /* 0x0000000020097220 */ /* 0x082fe20000400000 */
[C---:B------:R-:W-:Y:S01]  /*4780*/  ISETP.GT.AND P2, PT, R10.reuse, 0x8, P0 ;  /* 0x000000080a00780c */ /* 0x040fe20000744270 */
[----:B------:R-:W-:Y:S01]  /*4790*/  @P3 STG.E desc[UR12][R6.64+0x24], R31 ;  /* 0x0000241f06003986 */ /* 0x000fe2000c10190c */
[----:B------:R-:W-:Y:S01]  /*47a0*/  ISETP.GT.AND P0, PT, R3, 0x18, PT ;  /* 0x000000180300780c */ /* 0x000fe20003f04270 */
[-C--:B------:R-:W-:Y:S01]  /*47b0*/  FMUL R51, R51, R0.reuse ;  /* 0x0000000033337220 */ /* 0x080fe20000400000 */
[----:B------:R-:W-:Y:S01]  /*47c0*/  F2FP.TF32.F32.PACK_B R9, R9 ;  /* 0x00000009ff09723e */ /* 0x000fe200024050ff */
[-C--:B------:R-:W-:Y:S01]  /*47d0*/  FMUL R53, R53, R0.reuse ;  /* 0x0000000035357220 */ /* 0x080fe20000400000 */
[C---:B------:R-:W-:Y:S01]  /*47e0*/  ISETP.GT.AND P3, PT, R10.reuse, 0x8, P1 ;  /* 0x000000080a00780c */ /* 0x040fe20000f64270 */
[-C--:B------:R-:W-:Y:S01]  /*47f0*/  FMUL R55, R55, R0.reuse ;  /* 0x0000000037377220 */ /* 0x080fe20000400000 */
[----:B------:R-:W-:Y:S01]  /*4800*/  F2FP.TF32.F32.PACK_B R33, R33 ;  /* 0x00000021ff21723e */ /* 0x000fe200024050ff */
[----:B------:R1:W-:Y:S01]  /*4810*/  @P5 STG.E desc[UR12][R4.64+0x40], R9 ;  /* 0x0000400904005986 */ /* 0x0003e2000c10190c */
[----:B------:R-:W-:Y:S01]  /*4820*/  ISETP.GT.AND P5, PT, R10, RZ, P0 ;  /* 0x000000ff0a00720c */ /* 0x000fe200007a4270 */
[-C--:B0-----:R-:W-:Y:S01]  /*4830*/  FMUL R11, R38, R0.reuse ;  /* 0x00000000260b7220 */ /* 0x081fe20000400000 */
[----:B------:R-:W-:Y:S01]  /*4840*/  F2FP.TF32.F32.PACK_B R13, R13 ;  /* 0x0000000dff0d723e */ /* 0x000fe200024050ff */
[----:B------:R-:W-:Y:S01]  /*4850*/  @P4 STG.E desc[UR12][R4.64+0x44], R33 ;  /* 0x0000442104004986 */ /* 0x000fe2000c10190c */
[----:B------:R-:W-:Y:S01]  /*4860*/  ISETP.GT.AND P1, PT, R3, 0x19, PT ;  /* 0x000000190300780c */ /* 0x000fe20003f24270 */
[-C--:B------:R-:W-:Y:S01]  /*4870*/  FMUL R57, R57, R0.reuse ;  /* 0x0000000039397220 */ /* 0x080fe20000400000 */
[----:B------:R-:W-:Y:S01]  /*4880*/  F2FP.TF32.F32.PACK_B R35, R35 ;  /* 0x00000023ff23723e */ /* 0x000fe200024050ff */
[----:B------:R0:W-:Y:S01]  /*4890*/  @P2 STG.E desc[UR12][R6.64+0x40], R13 ;  /* 0x0000400d06002986 */ /* 0x0001e2000c10190c */
[C---:B------:R-:W-:Y:S01]  /*48a0*/  ISETP.GT.AND P4, PT, R10.reuse, RZ, P1 ;  /* 0x000000ff0a00720c */ /* 0x040fe20000f84270 */
[-C--:B------:R-:W-:Y:S01]  /*48b0*/  FMUL R59, R59, R0.reuse ;  /* 0x000000003b3b7220 */ /* 0x080fe20000400000 */
[----:B------:R-:W-:Y:S01]  /*48c0*/  ISETP.GT.AND P2, PT, R10, 0x8, P0 ;  /* 0x000000080a00780c */ /* 0x000fe20000744270 */
[-C--:B-1----:R-:W-:Y:S01]  /*48d0*/  FMUL R9, R36, R0.reuse ;  /* 0x0000000024097220 */ /* 0x082fe20000400000 */
[----:B------:R-:W-:Y:S01]  /*48e0*/  ISETP.GT.AND P0, PT, R3, 0x20, PT ;  /* 0x000000200300780c */ /* 0x000fe20003f04270 */
[----:B------:R-:W-:Y:S01]  /*48f0*/  @P3 STG.E desc[UR12][R6.64+0x44], R35 ;  /* 0x0000442306003986 */ /* 0x000fe2000c10190c */
[----:B------:R-:W-:Y:S01]  /*4900*/  ISETP.GT.AND P3, PT, R10, 0x8, P1 ;  /* 0x000000080a00780c */ /* 0x000fe20000f64270 */
[-C--:B------:R-:W-:Y:S01]  /*4910*/  FMUL R61, R61, R0.reuse ;  /* 0x000000003d3d7220 */ /* 0x080fe20000400000 */
[----:B------:R-:W-:Y:S01]  /*4920*/  F2FP.TF32.F32.PACK_B R9, R9 ;  /* 0x00000009ff09723e */ /* 0x000fe200024050ff */
[-C--:B------:R-:W-:Y:S01]  /*4930*/  FMUL R63, R63, R0.reuse ;  /* 0x000000003f3f7220 */ /* 0x080fe20000400000 */
[----:B------:R-:W-:Y:S01]  /*4940*/  F2FP.TF32.F32.PACK_B R37, R37 ;  /* 0x00000025ff25723e */ /* 0x000fe200024050ff */
[-C--:B0-----:R-:W-:Y:S01]  /*4950*/  FMUL R13, R42, R0.reuse ;  /* 0x000000002a0d7220 */ /* 0x081fe20000400000 */
[----:B------:R-:W-:Y:S01]  /*4960*/  F2FP.TF32.F32.PACK_B R11, R11 ;  /* 0x0000000bff0b723e */ /* 0x000fe200024050ff */
[----:B------:R0:W-:Y:S01]  /*4970*/  @P5 STG.E desc[UR12][R4.64+0x60], R9 ;  /* 0x0000600904005986 */ /* 0x0001e2000c10190c */
[C---:B------:R-:W-:Y:S01]  /*4980*/  ISETP.GT.AND P5, PT, R10.reuse, RZ, P0 ;  /* 0x000000ff0a00720c */ /* 0x040fe200007a4270 */
[-C--:B------:R-:W-:Y:S01]  /*4990*/  FMUL R65, R65, R0.reuse ;  /* 0x0000000041417220 */ /* 0x080fe20000400000 */
[----:B------:R-:W-:Y:S01]  /*49a0*/  ISETP.GT.AND P1, PT, R3, 0x21, PT ;  /* 0x000000210300780c */ /* 0x000fe20003f24270 */
[----:B------:R-:W-:Y:S01]  /*49b0*/  @P4 STG.E desc[UR12][R4.64+0x64], R37 ;  /* 0x0000642504004986 */ /* 0x000fe2000c10190c */
[----:B------:R-:W-:Y:S01]  /*49c0*/  F2FP.TF32.F32.PACK_B R39, R39 ;  /* 0x00000027ff27723e */ /* 0x000fe200024050ff */
[-C--:B------:R-:W-:Y:S01]  /*49d0*/  FMUL R67, R67, R0.reuse ;  /* 0x0000000043437220 */ /* 0x080fe20000400000 */
[C---:B------:R-:W-:Y:S01]  /*49e0*/  ISETP.GT.AND P4, PT, R10.reuse, RZ, P1 ;  /* 0x000000ff0a00720c */ /* 0x040fe20000f84270 */
[----:B------:R1:W-:Y:S01]  /*49f0*/  @P2 STG.E desc[UR12][R6.64+0x60], R11 ;  /* 0x0000600b06002986 */ /* 0x0003e2000c10190c */
[----:B------:R-:W-:Y:S01]  /*4a00*/  ISETP.GT.AND P2, PT, R10, 0x8, P0 ;  /* 0x000000080a00780c */ /* 0x000fe20000744270 */
[-C--:B------:R-:W-:Y:S01]  /*4a10*/  FMUL R69, R69, R0.reuse ;  /* 0x0000000045457220 */ /* 0x080fe20000400000 */
[----:B------:R-:W-:Y:S01]  /*4a20*/  ISETP.GT.AND P0, PT, R3, 0x28, PT ;  /* 0x000000280300780c */ /* 0x000fe20003f04270 */
[-C--:B0-----:R-:W-:Y:S01]  /*4a30*/  FMUL R9, R40, R0.reuse ;  /* 0x0000000028097220 */ /* 0x081fe20000400000 */
[----:B------:R-:W-:Y:S01]  /*4a40*/  @P3 STG.E desc[UR12][R6.64+0x64], R39 ;  /* 0x0000642706003986 */ /* 0x000fe2000c10190c */
[----:B------:R-:W-:Y:S01]  /*4a50*/  ISETP.GT.AND P3, PT, R10, 0x8, P1 ;  /* 0x000000080a00780c */ /* 0x000fe20000f64270 */
[-C--:B------:R-:W-:Y:S01]  /*4a60*/  FMUL R71, R71, R0.reuse ;  /* 0x0000000047477220 */ /* 0x080fe20000400000 */
[----:B------:R-:W-:Y:S01]  /*4a70*/  F2FP.TF32.F32.PACK_B R41, R41 ;  /* 0x00000029ff29723e */ /* 0x000fe200024050ff */
[-C--:B------:R-:W-:Y:S01]  /*4a80*/  FMUL R73, R73, R0.reuse ;  /* 0x0000000049497220 */ /* 0x080fe20000400000 */
[----:B------:R-:W-:Y:S01]  /*4a90*/  F2FP.TF32.F32.PACK_B R9, R9 ;  /* 0x00000009ff09723e */ /* 0x000fe200024050ff */
[-C--:B------:R-:W-:Y:S01]  /*4aa0*/  FMUL R75, R75, R0.reuse ;  /* 0x000000004b4b7220 */ /* 0x080fe20000400000 */
[----:B------:R-:W-:Y:S01]  /*4ab0*/  F2FP.TF32.F32.PACK_B R13, R13 ;  /* 0x0000000dff0d723e */ /* 0x000fe200024050ff */
[-C--:B-1----:R-:W-:Y:S01]  /*4ac0*/  FMUL R11, R46, R0.reuse ;  /* 0x000000002e0b7220 */ /* 0x082fe20000400000 */
[----:B------:R-:W-:Y:S01]  /*4ad0*/  ISETP.GT.AND P1, PT, R3, 0x29, PT ;  /* 0x000000290300780c */ /* 0x000fe20003f24270 */
[----:B------:R0:W-:Y:S01]  /*4ae0*/  @P5 STG.E desc[UR12][R4.64+0x80], R9 ;  /* 0x0000800904005986 */ /* 0x0001e2000c10190c */
[C---:B------:R-:W-:Y:S01]  /*4af0*/  ISETP.GT.AND P5, PT, R10.reuse, RZ, P0 ;  /* 0x000000ff0a00720c */ /* 0x040fe200007a4270 */
[-C--:B------:R-:W-:Y:S01]  /*4b00*/  FMUL R77, R77, R0.reuse ;  /* 0x000000004d4d7220 */ /* 0x080fe20000400000 */
[----:B------:R-:W-:Y:S01]  /*4b10*/  F2FP.TF32.F32.PACK_B R43, R43 ;  /* 0x0000002bff2b723e */ /* 0x000fe200024050ff */
[----:B------:R-:W-:Y:S01]  /*4b20*/  @P4 STG.E desc[UR12][R4.64+0x84], R41 ;  /* 0x0000842904004986 */ /* 0x000fe2000c10190c */
[C---:B------:R-:W-:Y:S01]  /*4b30*/  ISETP.GT.AND P4, PT, R10.reuse, RZ, P1 ;  /* 0x000000ff0a00720c */ /* 0x040fe20000f84270 */
[-C--:B------:R-:W-:Y:S01]  /*4b40*/  FMUL R79, R79, R0.reuse ;  /* 0x000000004f4f7220 */ /* 0x080fe20000400000 */
[----:B------:R-:W-:Y:S01]  /*4b50*/  F2FP.TF32.F32.PACK_B R45, R45 ;  /* 0x0000002dff2d723e */ /* 0x000fe200024050ff */
        /* <DEDUP_REMOVED lines=12> */
[----:B------:R-:W-:Y:S01]  /*4c20*/  ISETP.GT.AND P1, PT, R3, 0x31, PT ;  /* 0x000000310300780c */ /* 0x000fe20003f24270 */
[-C--:B-1----:R-:W-:Y:S01]  /*4c30*/  FMUL R13, R50, R0.reuse ;  /* 0x00000000320d7220 */ /* 0x082fe20000400000 */
[----:B------:R-:W-:Y:S01]  /*4c40*/  F2FP.TF32.F32.PACK_B R47, R47 ;  /* 0x0000002fff2f723e */ /* 0x000fe200024050ff */
[----:B------:R0:W-:Y:S01]  /*4c50*/  @P5 STG.E desc[UR12][R4.64+0xa0], R9 ;  /* 0x0000a00904005986 */ /* 0x0001e2000c10190c */
[----:B------:R-:W-:Y:S01]  /*4c60*/  ISETP.GT.AND P5, PT, R10, RZ, P0 ;  /* 0x000000ff0a00720c */ /* 0x000fe200007a4270 */
[----:B------:R-:W-:Y:S01]  /*4c70*/  FMUL R17, R86, R0 ;  /* 0x0000000056117220 */ /* 0x000fe20000400000 */
[----:B------:R-:W-:Y:S01]  /*4c80*/  F2FP.TF32.F32.PACK_B R49, R49 ;  /* 0x00000031ff31723e */ /* 0x000fe200024050ff */
[----:B------:R-:W-:Y:S01]  /*4c90*/  @P4 STG.E desc[UR12][R4.64+0xa4], R45 ;  /* 0x0000a42d04004986 */ /* 0x000fe2000c10190c */
[----:B------:R-:W-:-:S02]  /*4ca0*/  ISETP.GT.AND P4, PT, R10, RZ, P1 ;  /* 0x000000ff0a00720c */ /* 0x000fc40000f84270 */
[----:B------:R-:W-:Y:S01]  /*4cb0*/  F2FP.TF32.F32.PACK_B R13, R13 ;  /* 0x0000000dff0d723e */ /* 0x000fe200024050ff */
[----:B------:R1:W-:Y:S01]  /*4cc0*/  @P2 STG.E desc[UR12][R6.64+0xa0], R11 ;  /* 0x0000a00b06002986 */ /* 0x0003e2000c10190c */
[----:B------:R-:W-:Y:S02]  /*4cd0*/  ISETP.GT.AND P2, PT, R10, 0x8, P0 ;  /* 0x000000080a00780c */ /* 0x000fe40000744270 */
[C---:B------:R-:W-:Y:S01]  /*4ce0*/  ISETP.GT.AND P0, PT, R3.reuse, 0x38, PT ;  /* 0x000000380300780c */ /* 0x040fe20003f04270 */
[----:B0-----:R-:W-:Y:S01]  /*4cf0*/  FMUL R9, R48, R0 ;  /* 0x0000000030097220 */ /* 0x001fe20000400000 */
[----:B------:R-:W-:Y:S01]  /*4d00*/  @P3 STG.E desc[UR12][R6.64+0xa4], R47 ;  /* 0x0000a42f06003986 */ /* 0x000fe2000c10190c */
[----:B------:R-:W-:Y:S02]  /*4d10*/  ISETP.GT.AND P3, PT, R10, 0x8, P1 ;  /* 0x000000080a00780c */ /* 0x000fe40000f64270 */
[----:B------:R-:W-:Y:S02]  /*4d20*/  ISETP.GT.AND P1, PT, R3, 0x39, PT ;  /* 0x000000390300780c */ /* 0x000fe40003f24270 */
[----:B------:R-:W-:-:S02]  /*4d30*/  F2FP.TF32.F32.PACK_B R9, R9 ;  /* 0x00000009ff09723e */ /* 0x000fc400024050ff */
[----:B------:R-:W-:Y:S01]  /*4d40*/  F2FP.TF32.F32.PACK_B R51, R51 ;  /* 0x00000033ff33723e */ /* 0x000fe200024050ff */
[----:B-1----:R-:W-:Y:S01]  /*4d50*/  FMUL R11, R54, R0 ;  /* 0x00000000360b7220 */ /* 0x002fe20000400000 */
[----:B------:R-:W-:Y:S01]  /*4d60*/  F2FP.TF32.F32.PACK_B R53, R53 ;  /* 0x00000035ff35723e */ /* 0x000fe200024050ff */
[----:B------:R0:W-:Y:S01]  /*4d70*/  @P5 STG.E desc[UR12][R4.64+0xc0], R9 ;  /* 0x0000c00904005986 */ /* 0x0001e2000c10190c */
[C---:B------:R-:W-:Y:S02]  /*4d80*/  ISETP.GT.AND P5, PT, R10.reuse, RZ, P0 ;  /* 0x000000ff0a00720c */ /* 0x040fe400007a4270 */
[----:B------:R-:W-:Y:S01]  /*4d90*/  F2FP.TF32.F32.PACK_B R11, R11 ;  /* 0x0000000bff0b723e */ /* 0x000fe200024050ff */
[----:B------:R-:W-:Y:S01]  /*4da0*/  @P4 STG.E desc[UR12][R4.64+0xc4], R49 ;  /* 0x0000c43104004986 */ /* 0x000fe2000c10190c */
[C---:B------:R-:W-:Y:S02]  /*4db0*/  ISETP.GT.AND P4, PT, R10.reuse, RZ, P1 ;  /* 0x000000ff0a00720c */ /* 0x040fe40000f84270 */
[----:B------:R-:W-:Y:S01]  /*4dc0*/  F2FP.TF32.F32.PACK_B R55, R55 ;  /* 0x00000037ff37723e */ /* 0x000fe200024050ff */
[----:B------:R1:W-:Y:S01]  /*4dd0*/  @P2 STG.E desc[UR12][R6.64+0xc0], R13 ;  /* 0x0000c00d06002986 */ /* 0x0003e2000c10190c */
[----:B------:R-:W-:-:S02]  /*4de0*/  ISETP.GT.AND P2, PT, R10, 0x8, P0 ;  /* 0x000000080a00780c */ /* 0x000fc40000744270 */
[C---:B------:R-:W-:Y:S01]  /*4df0*/  ISETP.GT.AND P0, PT, R3.reuse, 0x40, PT ;  /* 0x000000400300780c */ /* 0x040fe20003f04270 */
[-C--:B0-----:R-:W-:Y:S01]  /*4e00*/  FMUL R9, R52, R0.reuse ;  /* 0x0000000034097220 */ /* 0x081fe20000400000 */
[----:B------:R-:W-:Y:S01]  /*4e10*/  @P3 STG.E desc[UR12][R6.64+0xc4], R51 ;  /* 0x0000c43306003986 */ /* 0x000fe2000c10190c */
[----:B------:R-:W-:Y:S02]  /*4e20*/  ISETP.GT.AND P3, PT, R10, 0x8, P1 ;  /* 0x000000080a00780c */ /* 0x000fe40000f64270 */
[----:B------:R-:W-:Y:S02]  /*4e30*/  ISETP.GT.AND P1, PT, R3, 0x41, PT ;  /* 0x000000410300780c */ /* 0x000fe40003f24270 */
[----:B------:R-:W-:Y:S01]  /*4e40*/  F2FP.TF32.F32.PACK_B R9, R9 ;  /* 0x00000009ff09723e */ /* 0x000fe200024050ff */
[----:B-1----:R-:W-:Y:S01]  /*4e50*/  FMUL R13, R58, R0 ;  /* 0x000000003a0d7220 */ /* 0x002fe20000400000 */
[----:B------:R-:W-:-:S03]  /*4e60*/  F2FP.TF32.F32.PACK_B R57, R57 ;  /* 0x00000039ff39723e */ /* 0x000fc600024050ff */
[----:B------:R0:W-:Y:S01]  /*4e70*/  @P5 STG.E desc[UR12][R4.64+0xe0], R9 ;  /* 0x0000e00904005986 */ /* 0x0001e2000c10190c */
[C---:B------:R-:W-:Y:S02]  /*4e80*/  ISETP.GT.AND P5, PT, R10.reuse, RZ, P0 ;  /* 0x000000ff0a00720c */ /* 0x040fe400007a4270 */
[----:B------:R-:W-:Y:S01]  /*4e90*/  F2FP.TF32.F32.PACK_B R13, R13 ;  /* 0x0000000dff0d723e */ /* 0x000fe200024050ff */
[----:B------:R-:W-:Y:S01]  /*4ea0*/  @P4 STG.E desc[UR12][R4.64+0xe4], R53 ;  /* 0x0000e43504004986 */ /* 0x000fe2000c10190c */
[C---:B------:R-:W-:Y:S02]  /*4eb0*/  ISETP.GT.AND P4, PT, R10.reuse, RZ, P1 ;  /* 0x000000ff0a00720c */ /* 0x040fe40000f84270 */
[----:B------:R-:W-:Y:S01]  /*4ec0*/  F2FP.TF32.F32.PACK_B R59, R59 ;  /* 0x0000003bff3b723e */ /* 0x000fe200024050ff */
[----:B------:R1:W-:Y:S01]  /*4ed0*/  @P2 STG.E desc[UR12][R6.64+0xe0], R11 ;  /* 0x0000e00b06002986 */ /* 0x0003e2000c10190c */
[----:B------:R-:W-:Y:S02]  /*4ee0*/  ISETP.GT.AND P2, PT, R10, 0x8, P0 ;  /* 0x000000080a00780c */ /* 0x000fe40000744270 */
[----:B------:R-:W-:Y:S01]  /*4ef0*/  ISETP.GT.AND P0, PT, R3, 0x48, PT ;  /* 0x000000480300780c */ /* 0x000fe20003f04270 */
[----:B0-----:R-:W-:Y:S01]  /*4f00*/  FMUL R9, R56, R0 ;  /* 0x0000000038097220 */ /* 0x001fe20000400000 */
[----:B------:R-:W-:Y:S01]  /*4f10*/  @P3 STG.E desc[UR12][R6.64+0xe4], R55 ;  /* 0x0000e43706003986 */ /* 0x000fe2000c10190c */
[----:B------:R-:W-:-:S02]  /*4f20*/  ISETP.GT.AND P3, PT, R10, 0x8, P1 ;  /* 0x000000080a00780c */ /* 0x000fc40000f64270 */
        /* <DEDUP_REMOVED lines=54> */
[C---:B------:R-:W-:Y:S01]  /*5290*/  ISETP.GT.AND P0, PT, R10.reuse, 0x8, P0 ;  /* 0x000000080a00780c */ /* 0x040fe20000704270 */
[----:B------:R-:W-:Y:S01]  /*52a0*/  @P4 STG.E desc[UR12][R4.64+0x164], R69 ;  /* 0x0001644504004986 */ /* 0x000fe2000c10190c */
[----:B------:R-:W-:Y:S02]  /*52b0*/  ISETP.GT.AND P4, PT, R3, 0x69, PT ;  /* 0x000000690300780c */ /* 0x000fe40003f84270 */
[----:B------:R-:W-:Y:S01]  /*52c0*/  F2FP.TF32.F32.PACK_B R13, R13 ;  /* 0x0000000dff0d723e */ /* 0x000fe200024050ff */
[----:B------:R1:W-:Y:S01]  /*52d0*/  @P2 STG.E desc[UR12][R6.64+0x160], R11 ;  /* 0x0001600b06002986 */ /* 0x0003e2000c10190c */
[C---:B------:R-:W-:Y:S02]  /*52e0*/  ISETP.GT.AND P2, PT, R10.reuse, RZ, P1 ;  /* 0x000000ff0a00720c */ /* 0x040fe40000f44270 */
[----:B------:R-:W-:Y:S01]  /*52f0*/  ISETP.GT.AND P1, PT, R10, 0x8, P1 ;  /* 0x000000080a00780c */ /* 0x000fe20000f24270 */
[----:B0-----:R-:W-:Y:S01]  /*5300*/  FMUL R9, R72, R0 ;  /* 0x0000000048097220 */ /* 0x001fe20000400000 */
[----:B------:R-:W-:Y:S01]  /*5310*/  @P3 STG.E desc[UR12][R6.64+0x164], R71 ;  /* 0x0001644706003986 */ /* 0x000fe2000c10190c */
[----:B------:R-:W-:-:S02]  /*5320*/  ISETP.GT.AND P6, PT, R10, RZ, P4 ;  /* 0x000000ff0a00720c */ /* 0x000fc400027c4270 */
[----:B------:R-:W-:Y:S02]  /*5330*/  F2FP.TF32.F32.PACK_B R75, R75 ;  /* 0x0000004bff4b723e */ /* 0x000fe400024050ff */
[----:B------:R-:W-:Y:S02]  /*5340*/  F2FP.TF32.F32.PACK_B R9, R9 ;  /* 0x00000009ff09723e */ /* 0x000fe400024050ff */
[----:B------:R-:W-:Y:S01]  /*5350*/  F2FP.TF32.F32.PACK_B R77, R77 ;  /* 0x0000004dff4d723e */ /* 0x000fe200024050ff */
[----:B-1----:R-:W-:Y:S01]  /*5360*/  FMUL R11, R78, R0 ;  /* 0x000000004e0b7220 */ /* 0x002fe20000400000 */
[C---:B------:R-:W-:Y:S01]  /*5370*/  ISETP.GT.AND P4, PT, R10.reuse, 0x8, P4 ;  /* 0x000000080a00780c */ /* 0x040fe20002784270 */
[----:B------:R0:W-:Y:S01]  /*5380*/  @P5 STG.E desc[UR12][R4.64+0x180], R9 ;  /* 0x0001800904005986 */ /* 0x0001e2000c10190c */
[C---:B------:R-:W-:Y:S02]  /*5390*/  ISETP.GT.AND P5, PT, R3.reuse, 0x68, PT ;  /* 0x000000680300780c */ /* 0x040fe40003fa4270 */
[----:B------:R-:W-:Y:S01]  /*53a0*/  F2FP.TF32.F32.PACK_B R11, R11 ;  /* 0x0000000bff0b723e */ /* 0x000fe200024050ff */
[----:B------:R-:W-:Y:S01]  /*53b0*/  @P2 STG.E desc[UR12][R4.64+0x184], R73 ;  /* 0x0001844904002986 */ /* 0x000fe2000c10190c */
[C---:B------:R-:W-:Y:S01]  /*53c0*/  ISETP.GT.AND P3, PT, R10.reuse, RZ, P5 ;  /* 0x000000ff0a00720c */ /* 0x040fe20002f64270 */
[----:B------:R-:W-:Y:S01]  /*53d0*/  @P6 IMAD.MOV.U32 R2, RZ, RZ, R4 ;  /* 0x000000ffff026224 */ /* 0x000fe200078e0004 */
[----:B------:R-:W-:Y:S01]  /*53e0*/  ISETP.GT.AND P5, PT, R10, 0x8, P5 ;  /* 0x000000080a00780c */ /* 0x000fe20002fa4270 */
[----:B------:R1:W-:Y:S01]  /*53f0*/  @P0 STG.E desc[UR12][R6.64+0x180], R13 ;  /* 0x0001800d06000986 */ /* 0x0003e2000c10190c */
[----:B------:R-:W-:-:S02]  /*5400*/  ISETP.GT.AND P2, PT, R3, 0x71, PT ;  /* 0x000000710300780c */ /* 0x000fc40003f44270 */
[C---:B------:R-:W-:Y:S01]  /*5410*/  ISETP.GT.AND P0, PT, R3.reuse, 0x79, PT ;  /* 0x000000790300780c */ /* 0x040fe20003f04270 */
[-C--:B0-----:R-:W-:Y:S01]  /*5420*/  FMUL R9, R76, R0.reuse ;  /* 0x000000004c097220 */ /* 0x081fe20000400000 */
[----:B------:R-:W-:Y:S01]  /*5430*/  @P1 STG.E desc[UR12][R6.64+0x184], R75 ;  /* 0x0001844b06001986 */ /* 0x000fe2000c10190c */
[C---:B------:R-:W-:Y:S02]  /*5440*/  ISETP.GT.AND P1, PT, R3.reuse, 0x78, PT ;  /* 0x000000780300780c */ /* 0x040fe40003f24270 */
[----:B------:R-:W-:Y:S02]  /*5450*/  F2FP.TF32.F32.PACK_B R79, R79 ;  /* 0x0000004fff4f723e */ /* 0x000fe400024050ff */
[----:B------:R-:W-:Y:S02]  /*5460*/  F2FP.TF32.F32.PACK_B R9, R9 ;  /* 0x00000009ff09723e */ /* 0x000fe400024050ff */
[----:B------:R-:W-:Y:S01]  /*5470*/  F2FP.TF32.F32.PACK_B R81, R81 ;  /* 0x00000051ff51723e */ /* 0x000fe200024050ff */
[----:B-1----:R-:W-:Y:S01]  /*5480*/  FMUL R13, R82, R0 ;  /* 0x00000000520d7220 */ /* 0x002fe20000400000 */
[----:B------:R-:W-:Y:S01]  /*5490*/  F2FP.TF32.F32.PACK_B R83, R83 ;  /* 0x00000053ff53723e */ /* 0x000fe200024050ff */
[----:B------:R0:W-:Y:S01]  /*54a0*/  @P3 STG.E desc[UR12][R4.64+0x1a0], R9 ;  /* 0x0001a00904003986 */ /* 0x0001e2000c10190c */
[----:B------:R-:W-:Y:S01]  /*54b0*/  ISETP.GT.AND P3, PT, R3, 0x70, PT ;  /* 0x000000700300780c */ /* 0x000fe20003f64270 */
[----:B------:R-:W-:Y:S01]  /*54c0*/  @P6 IMAD.MOV.U32 R3, RZ, RZ, R5 ;  /* 0x000000ffff036224 */ /* 0x000fe200078e0005 */
[----:B------:R-:W-:-:S02]  /*54d0*/  F2FP.TF32.F32.PACK_B R13, R13 ;  /* 0x0000000dff0d723e */ /* 0x000fc400024050ff */
[----:B------:R-:W-:Y:S02]  /*54e0*/  F2FP.TF32.F32.PACK_B R15, R15 ;  /* 0x0000000fff0f723e */ /* 0x000fe400024050ff */
[----:B------:R1:W-:Y:S01]  /*54f0*/  @P6 STG.E desc[UR12][R2.64+0x1a4], R77 ;  /* 0x0001a44d02006986 */ /* 0x0003e2000c10190c */
[C---:B------:R-:W-:Y:S02]  /*5500*/  ISETP.GT.AND P6, PT, R10.reuse, RZ, P3 ;  /* 0x000000ff0a00720c */ /* 0x040fe40001fc4270 */
[----:B------:R-:W-:Y:S01]  /*5510*/  ISETP.GT.AND P3, PT, R10, 0x8, P3 ;  /* 0x000000080a00780c */ /* 0x000fe20001f64270 */
[-C--:B0-----:R-:W-:Y:S01]  /*5520*/  FMUL R9, R80, R0.reuse ;  /* 0x0000000050097220 */ /* 0x081fe20000400000 */
[----:B------:R-:W-:Y:S01]  /*5530*/  F2FP.TF32.F32.PACK_B R85, R85 ;  /* 0x00000055ff55723e */ /* 0x000fe200024050ff */
[----:B------:R-:W-:Y:S01]  /*5540*/  FMUL R0, R87, R0 ;  /* 0x0000000057007220 */ /* 0x000fe20000400000 */
[----:B------:R-:W-:Y:S02]  /*5550*/  F2FP.TF32.F32.PACK_B R17, R17 ;  /* 0x00000011ff11723e */ /* 0x000fe400024050ff */
[----:B------:R-:W-:Y:S01]  /*5560*/  F2FP.TF32.F32.PACK_B R9, R9 ;  /* 0x00000009ff09723e */ /* 0x000fe200024050ff */
[----:B-1----:R-:W-:-:S02]  /*5570*/  @P5 IMAD.MOV.U32 R2, RZ, RZ, R6 ;  /* 0x000000ffff025224 */ /* 0x002fc400078e0006 */
[----:B------:R-:W-:-:S05]  /*5580*/  @P5 IMAD.MOV.U32 R3, RZ, RZ, R7 ;  /* 0x000000ffff035224 */ /* 0x000fca00078e0007 */
[----:B------:R0:W-:Y:S01]  /*5590*/  @P5 STG.E desc[UR12][R2.64+0x1a0], R11 ;  /* 0x0001a00b02005986 */ /* 0x0001e2000c10190c */
[C---:B------:R-:W-:Y:S02]  /*55a0*/  ISETP.GT.AND P5, PT, R10.reuse, RZ, P2 ;  /* 0x000000ff0a00720c */ /* 0x040fe400017a4270 */
[----:B------:R-:W-:Y:S01]  /*55b0*/  ISETP.GT.AND P2, PT, R10, 0x8, P2 ;  /* 0x000000080a00780c */ /* 0x000fe20001744270 */
[----:B0-----:R-:W-:Y:S02]  /*55c0*/  @P4 IMAD.MOV.U32 R2, RZ, RZ, R6 ;  /* 0x000000ffff024224 */ /* 0x001fe400078e0006 */
        /* <DEDUP_REMOVED lines=11> */
[----:B------:R0:W-:Y:S02]  /*5680*/  @P5 STG.E desc[UR12][R2.64+0x1c4], R81 ;  /* 0x0001c45102005986 */ /* 0x0001e4000c10190c */
        /* <DEDUP_REMOVED lines=8> */
[----:B------:R0:W-:Y:S04]  /*5710*/  @P4 STG.E desc[UR12][R2.64+0x1e0], R15 ;  /* 0x0001e00f02004986 */ /* 0x0001e8000c10190c */
[----:B------:R1:W-:Y:S01]  /*5720*/  @P6 STG.E desc[UR12][R4.64+0x1e4], R85 ;  /* 0x0001e45504006986 */ /* 0x0003e2000c10190c */
[----:B0-----:R-:W-:Y:S02]  /*5730*/  @P1 IMAD.MOV.U32 R2, RZ, RZ, R6 ;  /* 0x000000ffff021224 */ /* 0x001fe400078e0006 */
[----:B------:R-:W-:-:S05]  /*5740*/  @P1 IMAD.MOV.U32 R3, RZ, RZ, R7 ;  /* 0x000000ffff031224 */ /* 0x000fca00078e0007 */
[----:B------:R1:W-:Y:S01]  /*5750*/  @P1 STG.E desc[UR12][R2.64+0x1e0], R17 ;  /* 0x0001e01102001986 */ /* 0x0003e2000c10190c */
[----:B------:R-:W-:Y:S05]  /*5760*/  @!P0 EXIT ;  /* 0x000000000000894d */ /* 0x000fea0003800000 */
[----:B-1----:R-:W-:-:S05]  /*5770*/  F2FP.TF32.F32.PACK_B R3, R0 ;  /* 0x00000000ff03723e */ /* 0x002fca00024050ff */
[----:B------:R-:W-:Y:S01]  /*5780*/  STG.E desc[UR12][R6.64+0x1e4], R3 ;  /* 0x0001e40306007986 */ /* 0x000fe2000c10190c */
[----:B------:R-:W-:Y:S05]  /*5790*/  EXIT ;  /* 0x000000000000794d */ /* 0x000fea0003800000 */
.L_x_14:
[----:B------:R-:W-:-:S13]  /*57a0*/  ISETP.NE.AND P0, PT, R8, RZ, PT ;  /* 0x000000ff0800720c */ /* 0x000fda0003f05270 */
[----:B------:R-:W-:Y:S05]  /*57b0*/  @P0 EXIT ;  /* 0x000000000000094d */ /* 0x000fea0003800000 */
[----:B------:R-:W-:-:S13]  /*57c0*/  ELECT P0, URZ, PT ;  /* 0x00000000003f782f */ /* 0x000fda0003800000 */
[----:B------:R-:W-:Y:S05]  /*57d0*/  @!P0 BRA `(.L_x_153) ;  /* 0x0000000800108947 */ /* 0x000fea0003800000 */
[----:B------:R-:W-:-:S13]  /*57e0*/  ISETP.GE.AND P0, PT, R6, 0x1, PT ;  /* 0x000000010600780c */ /* 0x000fda0003f06270 */
[----:B------:R-:W-:Y:S05]  /*57f0*/  @!P0 BRA `(.L_x_153) ;  /* 0x0000000800088947 */ /* 0x000fea0003800000 */
[----:B------:R-:W2:Y:S01]  /*5800*/  S2R R3, SR_CgaCtaId ;  /* 0x0000000000037919 */ /* 0x000ea20000008800 */
[----:B------:R-:W-:Y:S01]  /*5810*/  IMAD.SHL.U32 R22, R11, 0x40, RZ ;  /* 0x000000400b167824 */ /* 0x000fe200078e00ff */
[----:B------:R-:W-:Y:S01]  /*5820*/  ULDC UR4, c[0x0][0x384] ;  /* 0x0000e10000047ab9 */ /* 0x000fe20000000800 */
[----:B------:R-:W-:Y:S01]  /*5830*/  LOP3.LUT P0, RZ, R10, 0x1f, RZ, 0xc0, !PT ;  /* 0x0000001f0aff7812 */ /* 0x000fe2000780c0ff */
[----:B------:R-:W-:Y:S01]  /*5840*/  ULDC UR5, c[0x0][0x388] ;  /* 0x0000e20000057ab9 */ /* 0x000fe20000000800 */
[----:B------:R-:W-:Y:S01]  /*5850*/  ISETP.NE.AND P1, PT, R12, RZ, PT ;  /* 0x000000ff0c00720c */ /* 0x000fe20003f25270 */
[----:B------:R-:W-:Y:S01]  /*5860*/  VIADD R24, R6, 0x1 ;  /* 0x0000000106187836 */ /* 0x000fe20000000000 */
[----:B------:R-:W-:Y:S01]  /*5870*/  ISETP.NE.OR P0, PT, R12, RZ, !P0 ;  /* 0x000000ff0c00720c */ /* 0x000fe20004705670 */
[----:B------:R-:W-:Y:S01]  /*5880*/  IMAD.MOV.U32 R5, RZ, RZ, 0x1 ;  /* 0x00000001ff057424 */ /* 0x000fe200078e00ff */
[----:B------:R-:W-:Y:S01]  /*5890*/  LOP3.LUT R23, R4, 0x2, RZ, 0xfc, !PT ;  /* 0x0000000204177812 */ /* 0x000fe200078efcff */
[----:B------:R-:W-:Y:S01]  /*58a0*/  IMAD.MOV.U32 R7, RZ, RZ, RZ ;  /* 0x000000ffff077224 */ /* 0x000fe200078e00ff */
[----:B------:R-:W-:-:S02]  /*58b0*/  CS2R R8, SRZ ;  /* 0x0000000000087805 */ /* 0x000fc4000001ff00 */
[----:B------:R-:W-:Y:S01]  /*58c0*/  CS2R R10, SRZ ;  /* 0x00000000000a7805 */ /* 0x000fe2000001ff00 */
[----:B--2--5:R-:W-:-:S05]  /*58d0*/  IMAD.SHL.U32 R0, R3, 0x40, RZ ;  /* 0x0000004003007824 */ /* 0x024fca00078e00ff */
[----:B------:R-:W-:-:S05]  /*58e0*/  LOP3.LUT R0, R0, 0x40, RZ, 0xc0, !PT ;  /* 0x0000004000007812 */ /* 0x000fca00078ec0ff */
[----:B---3--:R-:W-:Y:S02]  /*58f0*/  IMAD R2, R13, 0x80, R0 ;  /* 0x000000800d027824 */ /* 0x008fe400078e0200 */
[----:B------:R-:W-:Y:S02]  /*5900*/  IMAD.SHL.U32 R0, R3, 0x800, RZ ;  /* 0x0000080003007824 */ /* 0x000fe400078e00ff */
[----:B------:R-:W-:-:S03]  /*5910*/  IMAD.HI.U32 R3, R22, UR4, RZ ;  /* 0x0000000416037c27 */ /* 0x000fc6000f8e00ff */
[----:B------:R-:W-:Y:S02]  /*5920*/  LOP3.LUT R0, R0, 0x800, RZ, 0xc0, !PT ;  /* 0x0000080000007812 */ /* 0x000fe400078ec0ff */
[----:B------:R-:W-:-:S07]  /*5930*/  SHF.R.U32.HI R3, RZ, UR5, R3 ;  /* 0x00000005ff037c19 */ /* 0x000fce0008011603 */
.L_x_157:
[----:B------:R-:W0:Y:S01]  /*5940*/  S2R R13, SR_CgaCtaId ;  /* 0x00000000000d7919 */ /* 0x000e220000008800 */
[----:B------:R-:W-:-:S04]  /*5950*/  MOV R12, 0x400 ;  /* 0x00000400000c7802 */ /* 0x000fc80000000f00 */
[----:B0-----:R-:W-:Y:S02]  /*5960*/  LEA R14, R13, R12, 0x18 ;  /* 0x0000000c0d0e7211 */ /* 0x001fe400078ec0ff */
[----:B------:R-:W-:-:S03]  /*5970*/  SHF.L.U32 R12, R5, 0x1f, RZ ;  /* 0x0000001f050c7819 */ /* 0x000fc600000006ff */
[----:B------:R-:W-:-:S07]  /*5980*/  IMAD R13, R7, 0x8, R14 ;  /* 0x00000008070d7824 */ /* 0x000fce00078e020e */
.L_x_154:
[----:B0-----:R0:W1:Y:S02]  /*5990*/  SYNCS.PHASECHK.TRANS64.TRYWAIT P2, [R13+URZ+0x36048], R12 ;  /* 0x0360480c0d0075a7 */ /* 0x001064000804017f */
[----:B-1----:R-:W-:Y:S05]  /*59a0*/  @!P2 NANOSLEEP.SYNCS 0x989680 ;  /* 0x009896800000a95d */ /* 0x002fea0003900000 */
[----:B------:R-:W1:Y:S02]  /*59b0*/  @!P2 SYNCS.PHASECHK.TRANS64 P2, [R13+URZ+0x36048], R12 ;  /* 0x0360480c0d00a5a7 */ /* 0x000e64000804007f */
[----:B-1----:R-:W-:Y:S05]  /*59c0*/  @!P2 BRA `(.L_x_154) ;  /* 0xfffffffc00f0a947 */ /* 0x002fea000383ffff */
[----:B0-----:R-:W0:Y:S02]  /*59d0*/  @!P1 LDC R12, c[0x0][0x580] ;  /* 0x00016000ff0c9b82 */ /* 0x001e240000000800 */
[----:B0-----:R0:W-:Y:S02]  /*59e0*/  @!P1 SYNCS.ARRIVE.TRANS64 RZ, [R13+URZ+0x36000], R12 ;  /* 0x0360000c0dff99a7 */ /* 0x0011e4000800003f */
[----:B0-----:R-:W-:-:S04]  /*59f0*/  PRMT R12, R23, 0x9910, RZ ;  /* 0x00009910170c7816 */ /* 0x001fc800000000ff */
[----:B------:R-:W-:-:S13]  /*5a00*/  ISETP.NE.AND P2, PT, R12, 0x2, PT ;  /* 0x000000020c00780c */ /* 0x000fda0003f45270 */
[----:B------:R-:W-:Y:S05]  /*5a10*/  @P2 BRA `(.L_x_155) ;  /* 0x0000000000042947 */ /* 0x000fea0003800000 */
[----:B------:R-:W-:Y:S01]  /*5a20*/  BPT.TRAP 0x1 ;  /* 0x000000040000795c */ /* 0x000fe20000300000 */
.L_x_155:
[----:B------:R-:W-:Y:S05]  /*5a30*/  @P0 BRA `(.L_x_156) ;  /* 0x0000000000040947 */ /* 0x000fea0003800000 */
[----:B------:R-:W-:Y:S01]  /*5a40*/  BPT.TRAP 0x1 ;  /* 0x000000040000795c */ /* 0x000fe20000300000 */
.L_x_156:
[----:B------:R-:W0:Y:S01]  /*5a50*/  LDC R15, c[0x0][0x380] ;  /* 0x0000e000ff0f7b82 */ /* 0x000e220000000800 */
[----:B------:R-:W-:Y:S01]  /*5a60*/  R2UR UR4, R3 ;  /* 0x00000000030472ca */ /* 0x000fe200000e0000 */
[----:B------:R-:W-:Y:S01]  /*5a70*/  ULDC UR24, c[0x0][0x38c] ;  /* 0x0000e30000187ab9 */ /* 0x000fe20000000800 */
[----:B------:R-:W-:Y:S01]  /*5a80*/  R2UR UR13, R22 ;  /* 0x00000000160d72ca */ /* 0x000fe200000e0000 */
[----:B------:R-:W-:Y:S01]  /*5a90*/  UISETP.NE.AND UP0, UPT, UR24, 0x1, UPT ;  /* 0x000000011800788c */ /* 0x000fe2000bf05270 */
[----:B------:R-:W-:Y:S01]  /*5aa0*/  R2UR UR17, R13 ;  /* 0x000000000d1172ca */ /* 0x000fe200000e0000 */
[----:B------:R-:W-:Y:S01]  /*5ab0*/  ULDC UR12, c[0x0][0x3ec] ;  /* 0x0000fb00000c7ab9 */ /* 0x000fe20000000800 */
[----:B------:R-:W-:Y:S01]  /*5ac0*/  R2UR UR10, R14 ;  /* 0x000000000e0a72ca */ /* 0x000fe200000e0000 */
[----:B------:R-:W1:Y:S01]  /*5ad0*/  LDC.64 R16, c[0x0][0x3f8] ;  /* 0x0000fe00ff107b82 */ /* 0x000e620000000a00 */
[----:B------:R-:W-:Y:S01]  /*5ae0*/  R2UR UR16, R7 ;  /* 0x00000000071072ca */ /* 0x000fe200000e0000 */
[----:B------:R-:W-:Y:S01]  /*5af0*/  VIADD R24, R24, 0xffffffff ;  /* 0xffffffff18187836 */ /* 0x000fe20000000000 */
[----:B------:R-:W-:Y:S01]  /*5b00*/  R2UR UR18, R10 ;  /* 0x000000000a1272ca */ /* 0x000fe200000e0000 */
[----:B------:R-:W-:Y:S01]  /*5b10*/  ULDC.64 UR28, c[0x0][0x198] ;  /* 0x00006600001c7ab9 */ /* 0x000fe20000000a00 */
[----:B------:R-:W-:Y:S01]  /*5b20*/  ULDC.64 UR20, c[0x0][0x3f0] ;  /* 0x0000fc0000147ab9 */ /* 0x000fe20000000a00 */
[----:B------:R-:W-:Y:S01]  /*5b30*/  UMOV UR31, 0x30000 ;  /* 0x00030000001f7882 */ /* 0x000fe20000000000 */
[----:B------:R-:W-:Y:S01]  /*5b40*/  @UP0 ULDC.64 UR8, c[0x0][0x390] ;  /* 0x0000e40000080ab9 */ /* 0x000fe20000000a00 */
[----:B------:R-:W1:Y:S01]  /*5b50*/  LDC.64 R18, c[0x0][0x3d0] ;  /* 0x0000f400ff127b82 */ /* 0x000e620000000a00 */
[----:B------:R-:W-:Y:S01]  /*5b60*/  ISETP.GT.AND P6, PT, R24, 0x1, PT ;  /* 0x000000011800780c */ /* 0x000fe20003fc4270 */
[----:B------:R-:W-:Y:S01]  /*5b70*/  UIADD3 UR17, UR17, 0x36000, URZ ;  /* 0x0003600011117890 */ /* 0x000fe2000fffe03f */
[----:B------:R-:W-:Y:S01]  /*5b80*/  UMOV UR26, 0x0 ;  /* 0x00000000001a7882 */ /* 0x000fe20000000000 */
[----:B------:R-:W-:-:S02]  /*5b90*/  UMOV UR27, 0x10000000 ;  /* 0x10000000001b7882 */ /* 0x000fc40000000000 */
[----:B------:R-:W-:Y:S01]  /*5ba0*/  ULEA UR16, UR16, UR10, 0xd ;  /* 0x0000000a10107291 */ /* 0x000fe2000f8e683f */
[----:B0-----:R-:W-:Y:S01]  /*5bb0*/  ISETP.NE.AND P2, PT, R15, 0x1, PT ;  /* 0x000000010f00780c */ /* 0x001fe20003f45270 */
[----:B------:R-:W0:Y:S01]  /*5bc0*/  LDC R20, c[0x0][0x400] ;  /* 0x00010000ff147b82 */ /* 0x000e220000000800 */
[----:B------:R-:W-:-:S11]  /*5bd0*/  USHF.L.U32 UR18, UR18, 0x5, URZ ;  /* 0x0000000512127899 */ /* 0x000fd6000800063f */
[----:B------:R-:W-:Y:S01]  /*5be0*/  @P2 IMAD.U32 R12, RZ, RZ, UR4 ;  /* 0x00000004ff0c2e24 */ /* 0x000fe2000f8e00ff */
[----:B------:R-:W-:Y:S01]  /*5bf0*/  ULDC.64 UR4, c[0x0][0x3c8] ;  /* 0x0000f20000047ab9 */ /* 0x000fe20000000a00 */
[----:B-1----:R-:W-:-:S03]  /*5c00*/  IMAD R13, R9, R18, R17 ;  /* 0x00000012090d7224 */ /* 0x002fc600078e0211 */
[----:B------:R-:W-:Y:S01]  /*5c10*/  @P2 R2UR UR13, R12 ;  /* 0x000000000c0d22ca */ /* 0x000fe200000e0000 */
[C---:B------:R-:W-:Y:S02]  /*5c20*/  IMAD R12, R7.reuse, 0x1000, R0 ;  /* 0x00001000070c7824 */ /* 0x040fe400078e0200 */
[----:B------:R-:W-:Y:S02]  /*5c30*/  VIADD R7, R7, 0x1 ;  /* 0x0000000107077836 */ /* 0x000fe40000000000 */
[----:B------:R-:W-:Y:S02]  /*5c40*/  IMAD R21, R12, 0x4, R14 ;  /* 0x000000040c157824 */ /* 0x000fe400078e020e */
[----:B------:R-:W-:Y:S01]  /*5c50*/  IMAD R12, R11, UR5, R16 ;  /* 0x000000050b0c7c24 */ /* 0x000fe2000f8e0210 */
[----:B------:R-:W-:Y:S01]  /*5c60*/  ULDC UR5, c[0x0][0x398] ;  /* 0x0000e60000057ab9 */ /* 0x000fe20000000800 */
[----:B------:R-:W1:Y:S01]  /*5c70*/  LDC.64 R16, c[0x0][0x3e0] ;  /* 0x0000f800ff107b82 */ /* 0x000e620000000a00 */
[----:B------:R-:W-:Y:S01]  /*5c80*/  VIADD R14, R10, 0x1 ;  /* 0x000000010a0e7836 */ /* 0x000fe20000000000 */
[----:B------:R-:W-:Y:S01]  /*5c90*/  R2UR UR23, R21 ;  /* 0x00000000151772ca */ /* 0x000fe200000e0000 */
[----:B------:R-:W-:Y:S01]  /*5ca0*/  IMAD.U32 R13, R13, 0x20, R12 ;  /* 0x000000200d0d7824 */ /* 0x000fe200078e000c */
[----:B------:R-:W-:Y:S01]  /*5cb0*/  UIMAD.WIDE.U32 UR6, UR13, UR8, URZ ;  /* 0x000000080d0672a5 */ /* 0x000fe2000f8e003f */
[----:B0-----:R-:W-:Y:S01]  /*5cc0*/  IMAD R10, R8, R19, R20 ;  /* 0x00000013080a7224 */ /* 0x001fe200078e0214 */
[----:B------:R-:W-:Y:S01]  /*5cd0*/  ISETP.NE.AND P2, PT, R14, UR15, PT ;  /* 0x0000000f0e007c0c */ /* 0x000fe2000bf45270 */
[----:B------:R-:W-:Y:S01]  /*5ce0*/  UIADD3 UR6, -UR13, URZ, URZ ;  /* 0x0000003f0d067290 */ /* 0x000fe2000fffe13f */
[----:B------:R-:W-:Y:S01]  /*5cf0*/  ISETP.NE.AND P5, PT, R7, 0x9, PT ;  /* 0x000000090700780c */ /* 0x000fe20003fa5270 */
[----:B------:R-:W-:Y:S01]  /*5d00*/  UMOV UR14, UR13 ;  /* 0x0000000d000e7c82 */ /* 0x000fe20008000000 */
[----:B------:R-:W-:Y:S01]  /*5d10*/  @UP0 USHF.R.U32.HI UR14, URZ, UR9, UR7 ;  /* 0x000000093f0e0299 */ /* 0x000fe20008011607 */
[----:B------:R-:W-:Y:S01]  /*5d20*/  IMAD.U32 R10, R10, 0x400, R13 ;  /* 0x000004000a0a7824 */ /* 0x000fe200078e000d */
[----:B------:R-:W-:Y:S01]  /*5d30*/  UISETP.NE.AND UP0, UPT, UR5, 0x1, UPT ;  /* 0x000000010500788c */ /* 0x000fe2000bf05270 */
[----:B------:R-:W-:Y:S01]  /*5d40*/  IMAD R12, R15, UR6, R22 ;  /* 0x000000060f0c7c24 */ /* 0x000fe2000f8e0216 */
[----:B------:R-:W-:Y:S01]  /*5d50*/  ULDC.64 UR8, c[0x0][0x3c0] ;  /* 0x0000f00000087ab9 */ /* 0x000fe20000000a00 */
[----:B------:R-:W-:Y:S01]  /*5d60*/  VIADD R15, R11, 0x1 ;  /* 0x000000010b0f7836 */ /* 0x000fe20000000000 */
[----:B------:R-:W-:Y:S01]  /*5d70*/  R2UR UR25, R10 ;  /* 0x000000000a1972ca */ /* 0x000fe200000e0000 */
[----:B------:R-:W-:Y:S01]  /*5d80*/  UMOV UR22, UR14 ;  /* 0x0000000e00167c82 */ /* 0x000fe20008000000 */
[----:B------:R-:W-:Y:S01]  /*5d90*/  R2UR UR19, R12 ;  /* 0x000000000c1372ca */ /* 0x000fe200000e0000 */
[----:B------:R-:W-:Y:S01]  /*5da0*/  @P2 IMAD.MOV R15, RZ, RZ, R11 ;  /* 0x000000ffff0f2224 */ /* 0x000fe200078e020b */
[----:B------:R-:W-:Y:S01]  /*5db0*/  UIADD3 UR7, -UR14, URZ, URZ ;  /* 0x0000003f0e077290 */ /* 0x000fe2000fffe13f */
[----:B------:R-:W-:Y:S01]  /*5dc0*/  VIADD R12, R9, 0x1 ;  /* 0x00000001090c7836 */ /* 0x000fe20000000000 */
[----:B------:R-:W-:Y:S01]  /*5dd0*/  UIADD3 UR6, UP1, UR28, 0xf0, URZ ;  /* 0x000000f01c067890 */ /* 0x000fe2000ff3e03f */
[----:B------:R-:W-:Y:S01]  /*5de0*/  SEL R10, RZ, 0x1, P5 ;  /* 0x00000001ff0a7807 */ /* 0x000fe20002800000 */
[----:B------:R-:W-:Y:S01]  /*5df0*/  @UP0 ULDC UR10, c[0x0][0x39c] ;  /* 0x0000e700000a0ab9 */ /* 0x000fe20000000800 */
[----:B-1----:R-:W-:Y:S01]  /*5e00*/  ISETP.NE.AND P3, PT, R15, R16, PT ;  /* 0x000000100f00720c */ /* 0x002fe20003f65270 */
[----:B------:R-:W-:Y:S01]  /*5e10*/  UIMAD.WIDE.U32 UR10, UR14, UR10, URZ ;  /* 0x0000000a0e0a72a5 */ /* 0x000fe2000f8e003f */
[----:B------:R-:W-:Y:S01]  /*5e20*/  VIADD R13, R8, 0x1 ;  /* 0x00000001080d7836 */ /* 0x000fe20000000000 */
[----:B------:R-:W-:Y:S01]  /*5e30*/  @UP0 ULDC UR30, c[0x0][0x3a0] ;  /* 0x0000e800001e0ab9 */ /* 0x000fe20000000800 */
[----:B------:R-:W-:Y:S01]  /*5e40*/  UIMAD UR7, UR24, UR7, UR13 ;  /* 0x00000007180772a4 */ /* 0x000fe2000f8e020d */
[----:B------:R-:W-:Y:S01]  /*5e50*/  R2UR UR13, R9 ;  /* 0x00000000090d72ca */ /* 0x000fe200000e0000 */
[----:B------:R-:W-:Y:S01]  /*5e60*/  @UP0 USHF.R.U32.HI UR22, URZ, UR30, UR11 ;  /* 0x0000001e3f160299 */ /* 0x000fe2000801160b */
[----:B------:R-:W-:Y:S01]  /*5e70*/  LOP3.LUT R5, R5, R10, RZ, 0x3c, !PT ;  /* 0x0000000a05057212 */ /* 0x000fe200078e3cff */
[----:B------:R-:W-:Y:S01]  /*5e80*/  UIMAD UR19, UR19, UR8, UR12 ;  /* 0x00000008131372a4 */ /* 0x000fe2000f8e020c */
[----:B------:R-:W-:Y:S01]  /*5e90*/  R2UR UR12, R11 ;  /* 0x000000000b0c72ca */ /* 0x000fe200000e0000 */
[----:B------:R-:W-:Y:S01]  /*5ea0*/  UIADD3 UR8, -UR22, URZ, URZ ;  /* 0x0000003f16087290 */ /* 0x000fe2000fffe13f */
[----:B------:R-:W-:Y:S01]  /*5eb0*/  R2UR UR11, R2 ;  /* 0x00000000020b72ca */ /* 0x000fe200000e0000 */
[----:B------:R-:W-:Y:S01]  /*5ec0*/  UIADD3 UR28, UP2, UR28, 0x270, URZ ;  /* 0x000002701c1c7890 */ /* 0x000fe2000ff5e03f */
[----:B------:R-:W-:Y:S01]  /*5ed0*/  @P3 IMAD.MOV R12, RZ, RZ, R9 ;  /* 0x000000ffff0c3224 */ /* 0x000fe200078e0209 */
[----:B------:R-:W-:Y:S01]  /*5ee0*/  UIMAD UR5, UR5, UR8, UR14 ;  /* 0x00000008050572a4 */ /* 0x000fe2000f8e020e */
[----:B------:R-:W-:Y:S01]  /*5ef0*/  R2UR UR14, R8 ;  /* 0x00000000080e72ca */ /* 0x000fe200000e0000 */
[----:B------:R-:W-:Y:S01]  /*5f00*/  UIMAD UR20, UR7, UR9, UR20 ;  /* 0x00000009071472a4 */ /* 0x000fe2000f8e0214 */
[----:B------:R-:W-:Y:S01]  /*5f10*/  SEL R10, R14, RZ, P2 ;  /* 0x000000ff0e0a7207 */ /* 0x000fe20001000000 */
[----:B------:R-:W-:Y:S01]  /*5f20*/  UIMAD UR21, UR5, UR4, UR21 ;  /* 0x00000004051572a4 */ /* 0x000fe2000f8e0215 */
[C---:B------:R-:W-:Y:S01]  /*5f30*/  ISETP.NE.AND P4, PT, R12.reuse, R17, PT ;  /* 0x000000110c00720c */ /* 0x040fe20003f85270 */
[----:B------:R-:W-:Y:S01]  /*5f40*/  UIADD3.X UR7, URZ, UR29, URZ, UP1, !UPT ;  /* 0x0000001d3f077290 */ /* 0x000fe20008ffe43f */
[----:B------:R-:W-:Y:S01]  /*5f50*/  SEL R7, R7, RZ, P5 ;  /* 0x000000ff07077207 */ /* 0x000fe20002800000 */
[----:B------:R-:W-:Y:S01]  /*5f60*/  UPRMT UR4, UR25, 0x5410, URZ ;  /* 0x0000541019047896 */ /* 0x000fe2000800003f */
[----:B------:R-:W-:Y:S01]  /*5f70*/  SEL R11, R15, RZ, P3 ;  /* 0x000000ff0f0b7207 */ /* 0x000fe20001800000 */
[----:B------:R-:W-:Y:S01]  /*5f80*/  UIADD3 UR8, UR23, 0x12000, URZ ;  /* 0x0001200017087890 */ /* 0x000fe2000fffe03f */
[----:B------:R-:W-:Y:S01]  /*5f90*/  SEL R9, R12, RZ, P4 ;  /* 0x000000ff0c097207 */ /* 0x000fe20002000000 */
[----:B------:R-:W-:Y:S01]  /*5fa0*/  UIADD3.X UR29, URZ, UR29, URZ, UP2, !UPT ;  /* 0x0000001d3f1d7290 */ /* 0x000fe200097fe43f */
[----:B------:R-:W-:Y:S01]  /*5fb0*/  UMOV UR9, UR17 ;  /* 0x0000001100097c82 */ /* 0x000fe20008000000 */
[----:B------:R-:W-:-:S03]  /*5fc0*/  UMOV UR10, UR18 ;  /* 0x00000012000a7c82 */ /* 0x000fc60008000000 */
[----:B------:R0:W-:Y:S01]  /*5fd0*/  UTMALDG.5D.IM2COL [UR16], [UR6], UR4 ;  /* 0x00000010060073b4 */ /* 0x0001e20008060004 */
[----:B------:R-:W-:-:S04]  /*5fe0*/  @P4 IMAD.MOV R13, RZ, RZ, R8 ;  /* 0x000000ffff0d4224 */ /* 0x000fc800078e0208 */
[----:B------:R-:W-:Y:S01]  /*5ff0*/  IMAD.MOV.U32 R8, RZ, RZ, R13 ;  /* 0x000000ffff087224 */ /* 0x000fe200078e000d */
[----:B------:R0:W-:Y:S02]  /*6000*/  UTMALDG.5D.MULTICAST [UR8], [UR28], UR31, desc[UR26] ;  /* 0x00001a081c0073b4 */ /* 0x0001e4000802181f */
[----:B0-----:R-:W-:Y:S05]  /*6010*/  @P6 BRA `(.L_x_157) ;  /* 0xfffffff800486947 */ /* 0x001fea000383ffff */
.L_x_153:
[----:B------:R-:W-:Y:S01]  /*6020*/  ISETP.GE.U32.AND P2, PT, R6, 0x9, PT ;  /* 0x000000090600780c */ /* 0x000fe20003f46070 */
[----:B------:R-:W-:Y:S05]  /*6030*/  WARPSYNC.ALL ;  /* 0x0000000000007948 */ /* 0x000fea0003800000 */
[----:B------:R-:W-:-:S07]  /*6040*/  ELECT P1, URZ, PT ;  /* 0x00000000003f782f */ /* 0x000fce0003820000 */
[----:B---3-5:R-:W-:-:S05]  /*6050*/  @P2 IMAD.WIDE.U32 R2, R6, 0x38e38e39, RZ ;  /* 0x38e38e3906022825 */ /* 0x028fca00078e00ff */
[----:B--2---:R-:W-:-:S04]  /*6060*/  @P2 SHF.R.U32.HI R0, RZ, 0x1, R3 ;  /* 0x00000001ff002819 */ /* 0x004fc80000011603 */
[----:B------:R-:W-:-:S04]  /*6070*/  @P2 LOP3.LUT R0, R0, 0x1, RZ, 0xc0, !PT ;  /* 0x0000000100002812 */ /* 0x000fc800078ec0ff */
[----:B------:R-:W-:Y:S01]  /*6080*/  @P2 ISETP.NE.U32.AND P0, PT, R0, 0x1, PT ;  /* 0x000000010000280c */ /* 0x000fe20003f05070 */
[----:B------:R-:W-:-:S12]  /*6090*/  @!P1 EXIT ;  /* 0x000000000000994d */ /* 0x000fd80003800000 */
[----:B------:R-:W-:Y:S01]  /*60a0*/  LOP3.LUT R4, R4, 0x2, RZ, 0xfc, !PT ;  /* 0x0000000204047812 */ /* 0x000fe200078efcff */
[----:B------:R-:W-:Y:S01]  /*60b0*/  IMAD.MOV.U32 R0, RZ, RZ, 0x1 ;  /* 0x00000001ff007424 */ /* 0x000fe200078e00ff */
[----:B------:R-:W-:Y:S02]  /*60c0*/  @P2 ISETP.NE.U32.AND.EX P0, PT, RZ, RZ, PT, P0 ;  /* 0x000000ffff00220c */ /* 0x000fe40003f05100 */
[----:B------:R-:W-:Y:S02]  /*60d0*/  ISETP.NE.AND P1, PT, R4, 0x3, PT ;  /* 0x000000030400780c */ /* 0x000fe40003f25270 */
[----:B------:R-:W-:-:S11]  /*60e0*/  @P2 SEL R0, RZ, 0x1, !P0 ;  /* 0x00000001ff002807 */ /* 0x000fd60004000000 */
[----:B------:R-:W-:Y:S05]  /*60f0*/  @!P1 BRA `(.L_x_158) ;  /* 0x0000000000049947 */ /* 0x000fea0003800000 */
[----:B------:R-:W-:Y:S01]  /*6100*/  BPT.TRAP 0x1 ;  /* 0x000000040000795c */ /* 0x000fe20000300000 */
.L_x_158:
[----:B------:R-:W0:Y:S01]  /*6110*/  S2R R5, SR_CgaCtaId ;  /* 0x0000000000057919 */ /* 0x000e220000008800 */
[----:B------:R-:W-:Y:S01]  /*6120*/  IMAD.WIDE.U32 R2, R6, 0x38e38e39, RZ ;  /* 0x38e38e3906027825 */ /* 0x000fe200078e00ff */
[----:B------:R-:W-:-:S04]  /*6130*/  MOV R2, 0x400 ;  /* 0x0000040000027802 */ /* 0x000fc80000000f00 */
[----:B------:R-:W-:-:S05]  /*6140*/  SHF.R.U32.HI R3, RZ, 0x1, R3 ;  /* 0x00000001ff037819 */ /* 0x000fca0000011603 */
[----:B------:R-:W-:Y:S01]  /*6150*/  IMAD R6, R3, -0x9, R6 ;  /* 0xfffffff703067824 */ /* 0x000fe200078e0206 */
[----:B0-----:R-:W-:Y:S02]  /*6160*/  LEA R2, R5, R2, 0x18 ;  /* 0x0000000205027211 */ /* 0x001fe400078ec0ff */
[----:B------:R-:W-:-:S03]  /*6170*/  SHF.L.U32 R5, R0, 0x1f, RZ ;  /* 0x0000001f00057819 */ /* 0x000fc600000006ff */
[----:B------:R-:W-:-:S04]  /*6180*/  VIADD R3, R2, 0x36048 ;  /* 0x0003604802037836 */ /* 0x000fc80000000000 */
[----:B------:R-:W-:-:S07]  /*6190*/  IMAD R2, R6, 0x8, R3 ;  /* 0x0000000806027824 */ /* 0x000fce00078e0203 */
.L_x_159:
[----:B0-----:R0:W1:Y:S02]  /*61a0*/  SYNCS.PHASECHK.TRANS64.TRYWAIT P0, [R2+URZ], R5 ;  /* 0x00000005020075a7 */ /* 0x001064000800017f */
[----:B-1----:R-:W-:Y:S05]  /*61b0*/  @!P0 NANOSLEEP.SYNCS 0x989680 ;  /* 0x009896800000895d */ /* 0x002fea0003900000 */
[----:B------:R-:W1:Y:S02]  /*61c0*/  @!P0 SYNCS.PHASECHK.TRANS64 P0, [R2+URZ], R5 ;  /* 0x00000005020085a7 */ /* 0x000e64000800007f */
[----:B-1----:R-:W-:Y:S05]  /*61d0*/  @!P0 BRA `(.L_x_159) ;  /* 0xfffffffc00f08947 */ /* 0x002fea000383ffff */
[----:B------:R-:W-:-:S05]  /*61e0*/  VIADD R6, R6, 0x1 ;  /* 0x0000000106067836 */ /* 0x000fca0000000000 */
[----:B------:R-:W-:-:S04]  /*61f0*/  ISETP.NE.AND P0, PT, R6, 0x9, PT ;  /* 0x000000090600780c */ /* 0x000fc80003f05270 */
[----:B0-----:R-:W-:Y:S02]  /*6200*/  SEL R5, RZ, 0x1, P0 ;  /* 0x00000001ff057807 */ /* 0x001fe40000000000 */
[----:B------:R-:W-:Y:S02]  /*6210*/  SEL R6, R6, RZ, P0 ;  /* 0x000000ff06067207 */ /* 0x000fe40000000000 */
[----:B------:R-:W-:-:S03]  /*6220*/  LOP3.LUT R7, R0, R5, RZ, 0x3c, !PT ;  /* 0x0000000500077212 */ /* 0x000fc600078e3cff */
[----:B------:R-:W-:Y:S01]  /*6230*/  IMAD R0, R6, 0x8, R3 ;  /* 0x0000000806007824 */ /* 0x000fe200078e0203 */
[----:B------:R-:W-:-:S07]  /*6240*/  SHF.L.U32 R5, R7, 0x1f, RZ ;  /* 0x0000001f07057819 */ /* 0x000fce00000006ff */
.L_x_160:
        /* <DEDUP_REMOVED lines=11> */
.L_x_161:
        /* <DEDUP_REMOVED lines=11> */
.L_x_162:
        /* <DEDUP_REMOVED lines=11> */
.L_x_163:
        /* <DEDUP_REMOVED lines=11> */
.L_x_164:
        /* <DEDUP_REMOVED lines=11> */
.L_x_165:
        /* <DEDUP_REMOVED lines=11> */
.L_x_166:
        /* <DEDUP_REMOVED lines=11> */
.L_x_167:
[----:B0-----:R0:W1:Y:S02]  /*6720*/  SYNCS.PHASECHK.TRANS64.TRYWAIT P0, [R6+URZ], R3 ;  /* 0x00000003060075a7 */ /* 0x001064000800017f */
[----:B-1----:R-:W-:Y:S05]  /*6730*/  @!P0 NANOSLEEP.SYNCS 0x989680 ;  /* 0x009896800000895d */ /* 0x002fea0003900000 */
[----:B------:R-:W1:Y:S02]  /*6740*/  @!P0 SYNCS.PHASECHK.TRANS64 P0, [R6+URZ], R3 ;  /* 0x00000003060085a7 */ /* 0x000e64000800007f */
[----:B-1----:R-:W-:Y:S05]  /*6750*/  @P0 EXIT ;  /* 0x000000000000094d */ /* 0x002fea0003800000 */
[----:B------:R-:W-:Y:S05]  /*6760*/  BRA `(.L_x_167) ;  /* 0xfffffffc00ec7947 */ /* 0x000fea000383ffff */
.L_x_168:
[----:B------:R-:W-:-:S00]  /*6770*/  BRA `(.L_x_168) ;  /* 0xfffffffc00fc7947 */ /* 0x000fc0000383ffff */
[----:B------:R-:W-:-:S00]  /*6780*/  NOP ;  /* 0x0000000000007918 */ /* 0x000fc00000000000 */
[----:B------:R-:W-:-:S00]  /*6790*/  NOP ;  /* 0x0000000000007918 */ /* 0x000fc00000000000 */
[----:B------:R-:W-:-:S00]  /*67a0*/  NOP ;  /* 0x0000000000007918 */ /* 0x000fc00000000000 */
[----:B------:R-:W-:-:S00]  /*67b0*/  NOP ;  /* 0x0000000000007918 */ /* 0x000fc00000000000 */
[----:B------:R-:W-:-:S00]  /*67c0*/  NOP ;  /* 0x0000000000007918 */ /* 0x000fc00000000000 */
[----:B------:R-:W-:-:S00]  /*67d0*/  NOP ;  /* 0x0000000000007918 */ /* 0x000fc00000000000 */
[----:B------:R-:W-:-:S00]  /*67e0*/  NOP ;  /* 0x0000000000007918 */ /* 0x000fc00000000000 */
[----:B------:R-:W-:-:S00]  /*67f0*/  NOP ;  /* 0x0000000000007918 */ /* 0x000fc00000000000 */
.L_x_169:


//--------------------- .nv.shared._ZN7cutlass13device_kernelINS_4conv6kernel13ConvUniversalINS1_16ConvProblemShapeILNS1_8OperatorE0ELi3EEENS1_10collective14CollectiveConvINS1_46MainloopSm90TmaGmmaWarpSpecializedImplicitGemmILS5_0ELi9ELi3EN4cute5tupleIJNSA_1CILi2EEENSC_ILi1EEESE_EEENS1_36KernelImplicitTmaWarpSpecializedSm90ELi1EEENSB_IJNSC_ILi64EEENSC_ILi128EEENSB_IJNSC_ILi32EEEEEEEEENS_10tfloat32_tESN_NSA_8TiledMMAINSA_8MMA_AtomIJNSA_4SM904GMMA30MMA_64x128x8_F32TF32TF32_SS_TNILNSR_7ScaleInE1ELST_1EEEEEENSA_6LayoutINSB_IJSE_SE_SE_EEENSB_IJNSC_ILi0EEESY_SY_EEEEENSB_IJNSA_10UnderscoreES11_S11_EEEEENS7_6detail26Sm90ImplicitGemmTileTraitsINSA_20SM90_TMA_LOAD_IM2COLENSA_14ComposedLayoutINSA_7SwizzleILi3ELi4ELi3EEENSA_18smem_ptr_flag_bitsILi32EEENSW_INSB_IJNSB_IJNSC_ILi8EEES1C_EEENSB_IJSK_SE_EEENSB_IJSE_NSC_ILi9EEEEEEEEENSB_IJNSB_IJSK_NSC_ILi256EEEEEENSB_IJSE_SY_EEENSB_IJSY_NSC_ILi2048EEEEEEEEEEEEEvEENS15_INSA_23SM90_TMA_LOAD_MULTICASTENS17_IS19_S1B_NSW_INSB_IJNSB_IJS1C_NSC_ILi16EEEEEES1E_S1G_EEENSB_IJS1J_S1K_NSB_IJSY_NSC_ILi4096EEEEEEEEEEEEEvEEEENS_8epilogue10collective6detail29Sm90TmaWarpSpecializedAdapterINS23_15DefaultEpilogueISN_NSB_IJNSB_IJllllEEESE_SY_EEES28_NS22_6thread17LinearCombinationISN_Li1EffLNS29_9ScaleType4KindE0ELNS_15FloatRoundStyleE2ESN_EENS_4gemm15EpilogueDefaultEEEEEvvEEEEvNT_6ParamsE --------------------------
	.section	.nv.shared._ZN7cutlass13device_kernelINS_4conv6kernel13ConvUniversalINS1_16ConvProblemShapeILNS1_8OperatorE0ELi3EEENS1_10collective14CollectiveConvINS1_46MainloopSm90TmaGmmaWarpSpecializedImplicitGemmILS5_0ELi9ELi3EN4cute5tupleIJNSA_1CILi2EEENSC_ILi1EEESE_EEENS1_36KernelImplicitTmaWarpSpecializedSm90ELi1EEENSB_IJNSC_ILi64EEENSC_ILi128EEENSB_IJNSC_ILi32EEEEEEEEENS_10tfloat32_tESN_NSA_8TiledMMAINSA_8MMA_AtomIJNSA_4SM904GMMA30MMA_64x128x8_F32TF32TF32_SS_TNILNSR_7ScaleInE1ELST_1EEEEEENSA_6LayoutINSB_IJSE_SE_SE_EEENSB_IJNSC_ILi0EEESY_SY_EEEEENSB_IJNSA_10UnderscoreES11_S11_EEEEENS7_6detail26Sm90ImplicitGemmTileTraitsINSA_20SM90_TMA_LOAD_IM2COLENSA_14ComposedLayoutINSA_7SwizzleILi3ELi4ELi3EEENSA_18smem_ptr_flag_bitsILi32EEENSW_INSB_IJNSB_IJNSC_ILi8EEES1C_EEENSB_IJSK_SE_EEENSB_IJSE_NSC_ILi9EEEEEEEEENSB_IJNSB_IJSK_NSC_ILi256EEEEEENSB_IJSE_SY_EEENSB_IJSY_NSC_ILi2048EEEEEEEEEEEEEvEENS15_INSA_23SM90_TMA_LOAD_MULTICASTENS17_IS19_S1B_NSW_INSB_IJNSB_IJS1C_NSC_ILi16EEEEEES1E_S1G_EEENSB_IJS1J_S1K_NSB_IJSY_NSC_ILi4096EEEEEEEEEEEEEvEEEENS_8epilogue10collective6detail29Sm90TmaWarpSpecializedAdapterINS23_15DefaultEpilogueISN_NSB_IJNSB_IJllllEEESE_SY_EEES28_NS22_6thread17LinearCombinationISN_Li1EffLNS29_9ScaleType4KindE0ELNS_15FloatRoundStyleE2ESN_EENS_4gemm15EpilogueDefaultEEEEEvvEEEEvNT_6ParamsE,"aw",@nobits
	.sectionflags	@""
	.align	16
	.zero		1024


//--------------------- .nv.shared.reserved.0     --------------------------
	.section	.nv.shared.reserved.0,"aw",@nobits
	.weak		__nv_reservedSMEM_offset_0_alias
	.size		__nv_reservedSMEM_offset_0_alias, 0, 0
	.other		__nv_reservedSMEM_offset_0_alias,@"STO_CUDA_RESERVED_SHARED STV_DEFAULT"
__nv_reservedSMEM_offset_0_alias:
	.zero		0


//--------------------- .nv.global                --------------------------
	.section	.nv.global,"aw",@nobits
.nv.global:
	.type		_ZN39_INTERNAL_c65f66ce_4_k_cu_eccf88c5_35344cute1_E,@object
	.size		_ZN39_INTERNAL_c65f66ce_4_k_cu_eccf88c5_35344cute1_E,(_ZN39_INTERNAL_c65f66ce_4_k_cu_eccf88c5_35344cuda3std3__45__cpo6cbeginE - _ZN39_INTERNAL_c65f66ce_4_k_cu_eccf88c5_35344cute1_E)
_ZN39_INTERNAL_c65f66ce_4_k_cu_eccf88c5_35344cute1_E:
	.zero		1
	.type		_ZN39_INTERNAL_c65f66ce_4_k_cu_eccf88c5_35344cuda3std3__45__cpo6cbeginE,@object
	.size		_ZN39_INTERNAL_c65f66ce_4_k_cu_eccf88c5_35344cuda3std3__45__cpo6cbeginE,(_ZN39_INTERNAL_c65f66ce_4_k_cu_eccf88c5_35344cuda3std3__48in_placeE - _ZN39_INTERNAL_c65f66ce_4_k_cu_eccf88c5_35344cuda3std3__45__cpo6cbeginE)
_ZN39_INTERNAL_c65f66ce_4_k_cu_eccf88c5_35344cuda3std3__45__cpo6cbeginE:
	.zero		1
	.type		_ZN39_INTERNAL_c65f66ce_4_k_cu_eccf88c5_35344cuda3std3__48in_placeE,@object
	.size		_ZN39_INTERNAL_c65f66ce_4_k_cu_eccf88c5_35344cuda3std3__48in_placeE,(_ZN39_INTERNAL_c65f66ce_4_k_cu_eccf88c5_35344cuda3std6ranges3__45__cpo9iter_moveE - _ZN39_INTERNAL_c65f66ce_4_k_cu_eccf88c5_35344cuda3std3__48in_placeE)
_ZN39_INTERNAL_c65f66ce_4_k_cu_eccf88c5_35344cuda3std3__48in_placeE:
	.zero		1
	.type		_ZN39_INTERNAL_c65f66ce_4_k_cu_eccf88c5_35344cuda3std6ranges3__45__cpo9iter_moveE,@object
	.size		_ZN39_INTERNAL_c65f66ce_4_k_cu_eccf88c5_35344cuda3std6ranges3__45__cpo9iter_moveE,(_ZN39_INTERNAL_c65f66ce_4_k_cu_eccf88c5_35344cuda3std3__45__cpo5beginE - _ZN39_INTERNAL_c65f66ce_4_k_cu_eccf88c5_35344cuda3std6ranges3__45__cpo9iter_moveE)
_ZN39_INTERNAL_c65f66ce_4_k_cu_eccf88c5_35344cuda3std6ranges3__45__cpo9iter_moveE:
	.zero		1
	.type		_ZN39_INTERNAL_c65f66ce_4_k_cu_eccf88c5_35344cuda3std3__45__cpo5beginE,@object
	.size		_ZN39_INTERNAL_c65f66ce_4_k_cu_eccf88c5_35344cuda3std3__45__cpo5beginE,(_ZN39_INTERNAL_c65f66ce_4_k_cu_eccf88c5_35344cuda3std3__441_GLOBAL__N__c65f66ce_4_k_cu_eccf88c5_35346ignoreE - _ZN39_INTERNAL_c65f66ce_4_k_cu_eccf88c5_35344cuda3std3__45__cpo5beginE)
_ZN39_INTERNAL_c65f66ce_4_k_cu_eccf88c5_35344cuda3std3__45__cpo5beginE:
	.zero		1
	.type		_ZN39_INTERNAL_c65f66ce_4_k_cu_eccf88c5_35344cuda3std3__441_GLOBAL__N__c65f66ce_4_k_cu_eccf88c5_35346ignoreE,@object
	.size		_ZN39_INTERNAL_c65f66ce_4_k_cu_eccf88c5_35344cuda3std3__441_GLOBAL__N__c65f66ce_4_k_cu_eccf88c5_35346ignoreE,(_ZN39_INTERNAL_c65f66ce_4_k_cu_eccf88c5_35344cute7productE - _ZN39_INTERNAL_c65f66ce_4_k_cu_eccf88c5_35344cuda3std3__441_GLOBAL__N__c65f66ce_4_k_cu_eccf88c5_35346ignoreE)
_ZN39_INTERNAL_c65f66ce_4_k_cu_eccf88c5_35344cuda3std3__441_GLOBAL__N__c65f66ce_4_k_cu_eccf88c5_35346ignoreE:
	.zero		1
	.type		_ZN39_INTERNAL_c65f66ce_4_k_cu_eccf88c5_35344cute7productE,@object
	.size		_ZN39_INTERNAL_c65f66ce_4_k_cu_eccf88c5_35344cute7productE,(_ZN39_INTERNAL_c65f66ce_4_k_cu_eccf88c5_35344cuda3std3__45__cpo3endE - _ZN39_INTERNAL_c65f66ce_4_k_cu_eccf88c5_35344cute7productE)
_ZN39_INTERNAL_c65f66ce_4_k_cu_eccf88c5_35344cute7productE:
	.zero		1
	.type		_ZN39_INTERNAL_c65f66ce_4_k_cu_eccf88c5_35344cuda3std3__45__cpo3endE,@object
	.size		_ZN39_INTERNAL_c65f66ce_4_k_cu_eccf88c5_35344cuda3std3__45__cpo3endE,(_ZN39_INTERNAL_c65f66ce_4_k_cu_eccf88c5_35344cuda3std3__419piecewise_constructE - _ZN39_INTERNAL_c65f66ce_4_k_cu_eccf88c5_35344cuda3std3__45__cpo3endE)
_ZN39_INTERNAL_c65f66ce_4_k_cu_eccf88c5_35344cuda3std3__45__cpo3endE:
	.zero		1
	.type		_ZN39_INTERNAL_c65f66ce_4_k_cu_eccf88c5_35344cuda3std3__419piecewise_constructE,@object
	.size		_ZN39_INTERNAL_c65f66ce_4_k_cu_eccf88c5_35344cuda3std3__419piecewise_constructE,(_ZN39_INTERNAL_c65f66ce_4_k_cu_eccf88c5_35344cuda3std3__45__cpo4cendE - _ZN39_INTERNAL_c65f66ce_4_k_cu_eccf88c5_35344cuda3std3__419piecewise_constructE)
_ZN39_INTERNAL_c65f66ce_4_k_cu_eccf88c5_35344cuda3std3__419piecewise_constructE:
	.zero		1
	.type		_ZN39_INTERNAL_c65f66ce_4_k_cu_eccf88c5_35344cuda3std3__45__cpo4cendE,@object
	.size		_ZN39_INTERNAL_c65f66ce_4_k_cu_eccf88c5_35344cuda3std3__45__cpo4cendE,(_ZN39_INTERNAL_c65f66ce_4_k_cu_eccf88c5_35344cuda3std6ranges3__45__cpo4swapE - _ZN39_INTERNAL_c65f66ce_4_k_cu_eccf88c5_35344cuda3std3__45__cpo4cendE)
_ZN39_INTERNAL_c65f66ce_4_k_cu_eccf88c5_35344cuda3std3__45__cpo4cendE:
	.zero		1
	.type		_ZN39_INTERNAL_c65f66ce_4_k_cu_eccf88c5_35344cuda3std6ranges3__45__cpo4swapE,@object
	.size		_ZN39_INTERNAL_c65f66ce_4_k_cu_eccf88c5_35344cuda3std6ranges3__45__cpo4swapE,(.L_7 - _ZN39_INTERNAL_c65f66ce_4_k_cu_eccf88c5_35344cuda3std6ranges3__45__cpo4swapE)
_ZN39_INTERNAL_c65f66ce_4_k_cu_eccf88c5_35344cuda3std6ranges3__45__cpo4swapE:
	.zero		1
.L_7:


//--------------------- .nv.constant0._ZN7cutlass13device_kernelINS_4conv6kernel13ConvUniversalINS1_16ConvProblemShapeILNS1_8OperatorE0ELi3EEENS1_10collective14CollectiveConvINS1_46MainloopSm90TmaGmmaWarpSpecializedImplicitGemmILS5_0ELi9ELi3EN4cute5tupleIJNSA_1CILi2EEENSC_ILi1EEESE_EEENS1_36KernelImplicitTmaWarpSpecializedSm90ELi1EEENSB_IJNSC_ILi64EEENSC_ILi128EEENSB_IJNSC_ILi32EEEEEEEEENS_10tfloat32_tESN_NSA_8TiledMMAINSA_8MMA_AtomIJNSA_4SM904GMMA30MMA_64x128x8_F32TF32TF32_SS_TNILNSR_7ScaleInE1ELST_1EEEEEENSA_6LayoutINSB_IJSE_SE_SE_EEENSB_IJNSC_ILi0EEESY_SY_EEEEENSB_IJNSA_10UnderscoreES11_S11_EEEEENS7_6detail26Sm90ImplicitGemmTileTraitsINSA_20SM90_TMA_LOAD_IM2COLENSA_14ComposedLayoutINSA_7SwizzleILi3ELi4ELi3EEENSA_18smem_ptr_flag_bitsILi32EEENSW_INSB_IJNSB_IJNSC_ILi8EEES1C_EEENSB_IJSK_SE_EEENSB_IJSE_NSC_ILi9EEEEEEEEENSB_IJNSB_IJSK_NSC_ILi256EEEEEENSB_IJSE_SY_EEENSB_IJSY_NSC_ILi2048EEEEEEEEEEEEEvEENS15_INSA_23SM90_TMA_LOAD_MULTICASTENS17_IS19_S1B_NSW_INSB_IJNSB_IJS1C_NSC_ILi16EEEEEES1E_S1G_EEENSB_IJS1J_S1K_NSB_IJSY_NSC_ILi4096EEEEEEEEEEEEEvEEEENS_8epilogue10collective6detail29Sm90TmaWarpSpecializedAdapterINS23_15DefaultEpilogueISN_NSB_IJNSB_IJllllEEESE_SY_EEES28_NS22_6thread17LinearCombinationISN_Li1EffLNS29_9ScaleType4KindE0ELNS_15FloatRoundStyleE2ESN_EENS_4gemm15EpilogueDefaultEEEEEvvEEEEvNT_6ParamsE --------------------------
	.section	.nv.constant0._ZN7cutlass13device_kernelINS_4conv6kernel13ConvUniversalINS1_16ConvProblemShapeILNS1_8OperatorE0ELi3EEENS1_10collective14CollectiveConvINS1_46MainloopSm90TmaGmmaWarpSpecializedImplicitGemmILS5_0ELi9ELi3EN4cute5tupleIJNSA_1CILi2EEENSC_ILi1EEESE_EEENS1_36KernelImplicitTmaWarpSpecializedSm90ELi1EEENSB_IJNSC_ILi64EEENSC_ILi128EEENSB_IJNSC_ILi32EEEEEEEEENS_10tfloat32_tESN_NSA_8TiledMMAINSA_8MMA_AtomIJNSA_4SM904GMMA30MMA_64x128x8_F32TF32TF32_SS_TNILNSR_7ScaleInE1ELST_1EEEEEENSA_6LayoutINSB_IJSE_SE_SE_EEENSB_IJNSC_ILi0EEESY_SY_EEEEENSB_IJNSA_10UnderscoreES11_S11_EEEEENS7_6detail26Sm90ImplicitGemmTileTraitsINSA_20SM90_TMA_LOAD_IM2COLENSA_14ComposedLayoutINSA_7SwizzleILi3ELi4ELi3EEENSA_18smem_ptr_flag_bitsILi32EEENSW_INSB_IJNSB_IJNSC_ILi8EEES1C_EEENSB_IJSK_SE_EEENSB_IJSE_NSC_ILi9EEEEEEEEENSB_IJNSB_IJSK_NSC_ILi256EEEEEENSB_IJSE_SY_EEENSB_IJSY_NSC_ILi2048EEEEEEEEEEEEEvEENS15_INSA_23SM90_TMA_LOAD_MULTICASTENS17_IS19_S1B_NSW_INSB_IJNSB_IJS1C_NSC_ILi16EEEEEES1E_S1G_EEENSB_IJS1J_S1K_NSB_IJSY_NSC_ILi4096EEEEEEEEEEEEEvEEEENS_8epilogue10collective6detail29Sm90TmaWarpSpecializedAdapterINS23_15DefaultEpilogueISN_NSB_IJNSB_IJllllEEESE_SY_EEES28_NS22_6thread17LinearCombinationISN_Li1EffLNS29_9ScaleType4KindE0ELNS_15FloatRoundStyleE2ESN_EENS_4gemm15EpilogueDefaultEEEEEvvEEEEvNT_6ParamsE,"a",@progbits
	.sectionflags	@""
	.align	4
.nv.constant0._ZN7cutlass13device_kernelINS_4conv6kernel13ConvUniversalINS1_16ConvProblemShapeILNS1_8OperatorE0ELi3EEENS1_10collective14CollectiveConvINS1_46MainloopSm90TmaGmmaWarpSpecializedImplicitGemmILS5_0ELi9ELi3EN4cute5tupleIJNSA_1CILi2EEENSC_ILi1EEESE_EEENS1_36KernelImplicitTmaWarpSpecializedSm90ELi1EEENSB_IJNSC_ILi64EEENSC_ILi128EEENSB_IJNSC_ILi32EEEEEEEEENS_10tfloat32_tESN_NSA_8TiledMMAINSA_8MMA_AtomIJNSA_4SM904GMMA30MMA_64x128x8_F32TF32TF32_SS_TNILNSR_7ScaleInE1ELST_1EEEEEENSA_6LayoutINSB_IJSE_SE_SE_EEENSB_IJNSC_ILi0EEESY_SY_EEEEENSB_IJNSA_10UnderscoreES11_S11_EEEEENS7_6detail26Sm90ImplicitGemmTileTraitsINSA_20SM90_TMA_LOAD_IM2COLENSA_14ComposedLayoutINSA_7SwizzleILi3ELi4ELi3EEENSA_18smem_ptr_flag_bitsILi32EEENSW_INSB_IJNSB_IJNSC_ILi8EEES1C_EEENSB_IJSK_SE_EEENSB_IJSE_NSC_ILi9EEEEEEEEENSB_IJNSB_IJSK_NSC_ILi256EEEEEENSB_IJSE_SY_EEENSB_IJSY_NSC_ILi2048EEEEEEEEEEEEEvEENS15_INSA_23SM90_TMA_LOAD_MULTICASTENS17_IS19_S1B_NSW_INSB_IJNSB_IJS1C_NSC_ILi16EEEEEES1E_S1G_EEENSB_IJS1J_S1K_NSB_IJSY_NSC_ILi4096EEEEEEEEEEEEEvEEEENS_8epilogue10collective6detail29Sm90TmaWarpSpecializedAdapterINS23_15DefaultEpilogueISN_NSB_IJNSB_IJllllEEESE_SY_EEES28_NS22_6thread17LinearCombinationISN_Li1EffLNS29_9ScaleType4KindE0ELNS_15FloatRoundStyleE2ESN_EENS_4gemm15EpilogueDefaultEEEEEvvEEEEvNT_6ParamsE:
	.zero		1664


//--------------------- SYMBOLS --------------------------

	.type		.nv.reservedSmem.offset0,@object
	.size		.nv.reservedSmem.offset0,0x4
